//
// Generated by NVIDIA NVVM Compiler
//
// Compiler Build ID: CL-36424714
// Cuda compilation tools, release 13.0, V13.0.88
// Based on NVVM 20.0.0
//

.version 9.0
.target sm_100
.address_size 64

// _ZZ29entropy_with_register_spilingILi128EhfhLi256ELi2EEviiPKT0_PT1_E5plogp has been demoted
// _ZZ26entropy_with_low_occupancyILi128EhfhLi256ELi2EEviiPKT0_PT1_E3cnt has been demoted
// _ZZ26entropy_with_low_occupancyILi128EhfhLi256ELi2EEviiPKT0_PT1_E5plogp has been demoted

.entry _Z29entropy_with_register_spilingILi128EhfhLi256ELi2EEviiPKT0_PT1_(
	.param .u32 _Z29entropy_with_register_spilingILi128EhfhLi256ELi2EEviiPKT0_PT1__param_0,
	.param .u32 _Z29entropy_with_register_spilingILi128EhfhLi256ELi2EEviiPKT0_PT1__param_1,
	.param .u64 .ptr .align 1 _Z29entropy_with_register_spilingILi128EhfhLi256ELi2EEviiPKT0_PT1__param_2,
	.param .u64 .ptr .align 1 _Z29entropy_with_register_spilingILi128EhfhLi256ELi2EEviiPKT0_PT1__param_3
)
.maxntid 128
{
	.local .align 16 .b8 	__local_depot0[256];
	.reg .b64 	%SP;
	.reg .b64 	%SPL;
	.reg .pred 	%p<71>;
	.reg .b16 	%rs<55>;
	.reg .b32 	%r<74>;
	.reg .b32 	%f<49>;
	.reg .b64 	%rd<91>;
	// demoted variable
	.shared .align 4 .b8 _ZZ29entropy_with_register_spilingILi128EhfhLi256ELi2EEviiPKT0_PT1_E5plogp[104];
	mov.u64 	%SPL, __local_depot0;
	ld.param.u32 	%r13, [_Z29entropy_with_register_spilingILi128EhfhLi256ELi2EEviiPKT0_PT1__param_0];
	ld.param.u32 	%r14, [_Z29entropy_with_register_spilingILi128EhfhLi256ELi2EEviiPKT0_PT1__param_1];
	ld.param.u64 	%rd13, [_Z29entropy_with_register_spilingILi128EhfhLi256ELi2EEviiPKT0_PT1__param_2];
	ld.param.u64 	%rd12, [_Z29entropy_with_register_spilingILi128EhfhLi256ELi2EEviiPKT0_PT1__param_3];
	cvta.to.global.u64 	%rd1, %rd13;
	add.u64 	%rd2, %SPL, 0;
	mov.u32 	%r15, %ctaid.y;
	mov.u32 	%r16, %ntid.y;
	mov.u32 	%r17, %tid.y;
	mad.lo.s32 	%r1, %r15, %r16, %r17;
	mov.u32 	%r18, %ctaid.x;
	mov.u32 	%r19, %ntid.x;
	mov.u32 	%r2, %tid.x;
	mad.lo.s32 	%r3, %r18, %r19, %r2;
	setp.gt.u32 	%p5, %r2, 25;
	@%p5 bra 	$L__BB0_4;
	setp.eq.s32 	%p6, %r2, 0;
	mov.f32 	%f43, 0f00000000;
	@%p6 bra 	$L__BB0_3;
	cvt.rn.f32.u32 	%f15, %r2;
	mov.b32 	%r20, %f15;
	add.s32 	%r21, %r20, -1059760811;
	and.b32  	%r22, %r21, -8388608;
	sub.s32 	%r23, %r20, %r22;
	mov.b32 	%f16, %r23;
	cvt.rn.f32.s32 	%f17, %r22;
	fma.rn.f32 	%f18, %f17, 0f34000000, 0f00000000;
	add.f32 	%f19, %f16, 0fBF800000;
	fma.rn.f32 	%f20, %f19, 0fBE055027, 0f3E1039F6;
	fma.rn.f32 	%f21, %f20, %f19, 0fBDF8CDCC;
	fma.rn.f32 	%f22, %f21, %f19, 0f3E0F2955;
	fma.rn.f32 	%f23, %f22, %f19, 0fBE2AD8B9;
	fma.rn.f32 	%f24, %f23, %f19, 0f3E4CED0B;
	fma.rn.f32 	%f25, %f24, %f19, 0fBE7FFF22;
	fma.rn.f32 	%f26, %f25, %f19, 0f3EAAAA78;
	fma.rn.f32 	%f27, %f26, %f19, 0fBF000000;
	mul.f32 	%f28, %f19, %f27;
	fma.rn.f32 	%f29, %f28, %f19, %f19;
	fma.rn.f32 	%f30, %f18, 0f3F317218, %f29;
	setp.gt.u32 	%p7, %r20, 2139095039;
	fma.rn.f32 	%f31, %f15, 0f7F800000, 0f7F800000;
	selp.f32 	%f32, %f31, %f30, %p7;
	mul.f32 	%f43, %f32, %f15;
$L__BB0_3:
	shl.b32 	%r24, %r2, 2;
	mov.u32 	%r25, _ZZ29entropy_with_register_spilingILi128EhfhLi256ELi2EEviiPKT0_PT1_E5plogp;
	add.s32 	%r26, %r25, %r24;
	st.shared.f32 	[%r26], %f43;
$L__BB0_4:
	bar.sync 	0;
	setp.le.s32 	%p8, %r14, %r1;
	setp.le.s32 	%p9, %r13, %r3;
	or.pred  	%p10, %p9, %p8;
	@%p10 bra 	$L__BB0_71;
	mov.b32 	%r27, 0;
	st.local.v4.b32 	[%rd2], {%r27, %r27, %r27, %r27};
	st.local.v4.b32 	[%rd2+16], {%r27, %r27, %r27, %r27};
	st.local.v4.b32 	[%rd2+32], {%r27, %r27, %r27, %r27};
	st.local.v4.b32 	[%rd2+48], {%r27, %r27, %r27, %r27};
	st.local.v4.b32 	[%rd2+64], {%r27, %r27, %r27, %r27};
	st.local.v4.b32 	[%rd2+80], {%r27, %r27, %r27, %r27};
	st.local.v4.b32 	[%rd2+96], {%r27, %r27, %r27, %r27};
	st.local.v4.b32 	[%rd2+112], {%r27, %r27, %r27, %r27};
	st.local.v4.b32 	[%rd2+128], {%r27, %r27, %r27, %r27};
	st.local.v4.b32 	[%rd2+144], {%r27, %r27, %r27, %r27};
	st.local.v4.b32 	[%rd2+160], {%r27, %r27, %r27, %r27};
	st.local.v4.b32 	[%rd2+176], {%r27, %r27, %r27, %r27};
	st.local.v4.b32 	[%rd2+192], {%r27, %r27, %r27, %r27};
	st.local.v4.b32 	[%rd2+208], {%r27, %r27, %r27, %r27};
	st.local.v4.b32 	[%rd2+224], {%r27, %r27, %r27, %r27};
	st.local.v4.b32 	[%rd2+240], {%r27, %r27, %r27, %r27};
	add.s32 	%r4, %r1, -2;
	setp.lt.u32 	%p11, %r1, 2;
	setp.ge.s32 	%p12, %r4, %r14;
	or.pred  	%p13, %p11, %p12;
	@%p13 bra 	$L__BB0_16;
	mul.lo.s32 	%r5, %r4, %r13;
	add.s32 	%r28, %r3, -2;
	setp.lt.s32 	%p14, %r3, 2;
	setp.ge.s32 	%p15, %r28, %r13;
	cvt.s64.s32 	%rd15, %r5;
	cvt.s64.s32 	%rd16, %r3;
	add.s64 	%rd17, %rd16, %rd15;
	add.s64 	%rd3, %rd1, %rd17;
	or.pred  	%p16, %p14, %p15;
	@%p16 bra 	$L__BB0_8;
	ld.global.u8 	%rd18, [%rd3+-2];
	add.s64 	%rd19, %rd2, %rd18;
	ld.local.u8 	%rs5, [%rd19];
	add.s16 	%rs6, %rs5, 1;
	st.local.u8 	[%rd19], %rs6;
$L__BB0_8:
	setp.lt.s32 	%p17, %r3, 1;
	setp.lt.s32 	%p18, %r13, %r3;
	or.pred  	%p19, %p17, %p18;
	@%p19 bra 	$L__BB0_10;
	ld.global.u8 	%rd20, [%rd3+-1];
	add.s64 	%rd21, %rd2, %rd20;
	ld.local.u8 	%rs7, [%rd21];
	add.s16 	%rs8, %rs7, 1;
	st.local.u8 	[%rd21], %rs8;
$L__BB0_10:
	setp.lt.s32 	%p20, %r3, 0;
	@%p20 bra 	$L__BB0_12;
	add.s32 	%r29, %r3, %r5;
	cvt.s64.s32 	%rd22, %r29;
	add.s64 	%rd23, %rd1, %rd22;
	ld.global.u8 	%rd24, [%rd23];
	add.s64 	%rd25, %rd2, %rd24;
	ld.local.u8 	%rs9, [%rd25];
	add.s16 	%rs10, %rs9, 1;
	st.local.u8 	[%rd25], %rs10;
$L__BB0_12:
	add.s32 	%r30, %r3, 1;
	setp.lt.s32 	%p21, %r3, -1;
	setp.ge.s32 	%p22, %r30, %r13;
	or.pred  	%p23, %p21, %p22;
	@%p23 bra 	$L__BB0_14;
	ld.global.u8 	%rd26, [%rd3+1];
	add.s64 	%rd27, %rd2, %rd26;
	ld.local.u8 	%rs11, [%rd27];
	add.s16 	%rs12, %rs11, 1;
	st.local.u8 	[%rd27], %rs12;
$L__BB0_14:
	add.s32 	%r31, %r3, 2;
	setp.lt.s32 	%p24, %r3, -2;
	setp.ge.s32 	%p25, %r31, %r13;
	or.pred  	%p26, %p24, %p25;
	@%p26 bra 	$L__BB0_16;
	ld.global.u8 	%rd28, [%rd3+2];
	add.s64 	%rd29, %rd2, %rd28;
	ld.local.u8 	%rs13, [%rd29];
	add.s16 	%rs14, %rs13, 1;
	st.local.u8 	[%rd29], %rs14;
$L__BB0_16:
	add.s32 	%r6, %r1, -1;
	setp.ge.u32 	%p27, %r6, %r14;
	@%p27 bra 	$L__BB0_27;
	mul.lo.s32 	%r7, %r6, %r13;
	add.s32 	%r32, %r3, -2;
	setp.lt.s32 	%p28, %r3, 2;
	setp.ge.s32 	%p29, %r32, %r13;
	cvt.s64.s32 	%rd30, %r7;
	cvt.s64.s32 	%rd31, %r3;
	add.s64 	%rd32, %rd31, %rd30;
	add.s64 	%rd4, %rd1, %rd32;
	or.pred  	%p30, %p28, %p29;
	@%p30 bra 	$L__BB0_19;
	ld.global.u8 	%rd33, [%rd4+-2];
	add.s64 	%rd34, %rd2, %rd33;
	ld.local.u8 	%rs15, [%rd34];
	add.s16 	%rs16, %rs15, 1;
	st.local.u8 	[%rd34], %rs16;
$L__BB0_19:
	setp.lt.s32 	%p31, %r3, 1;
	setp.lt.s32 	%p32, %r13, %r3;
	or.pred  	%p33, %p31, %p32;
	@%p33 bra 	$L__BB0_21;
	ld.global.u8 	%rd35, [%rd4+-1];
	add.s64 	%rd36, %rd2, %rd35;
	ld.local.u8 	%rs17, [%rd36];
	add.s16 	%rs18, %rs17, 1;
	st.local.u8 	[%rd36], %rs18;
$L__BB0_21:
	setp.lt.s32 	%p34, %r3, 0;
	@%p34 bra 	$L__BB0_23;
	add.s32 	%r33, %r3, %r7;
	cvt.s64.s32 	%rd37, %r33;
	add.s64 	%rd38, %rd1, %rd37;
	ld.global.u8 	%rd39, [%rd38];
	add.s64 	%rd40, %rd2, %rd39;
	ld.local.u8 	%rs19, [%rd40];
	add.s16 	%rs20, %rs19, 1;
	st.local.u8 	[%rd40], %rs20;
$L__BB0_23:
	add.s32 	%r34, %r3, 1;
	setp.lt.s32 	%p35, %r3, -1;
	setp.ge.s32 	%p36, %r34, %r13;
	or.pred  	%p37, %p35, %p36;
	@%p37 bra 	$L__BB0_25;
	ld.global.u8 	%rd41, [%rd4+1];
	add.s64 	%rd42, %rd2, %rd41;
	ld.local.u8 	%rs21, [%rd42];
	add.s16 	%rs22, %rs21, 1;
	st.local.u8 	[%rd42], %rs22;
$L__BB0_25:
	add.s32 	%r35, %r3, 2;
	setp.lt.s32 	%p38, %r3, -2;
	setp.ge.s32 	%p39, %r35, %r13;
	or.pred  	%p40, %p38, %p39;
	@%p40 bra 	$L__BB0_27;
	ld.global.u8 	%rd43, [%rd4+2];
	add.s64 	%rd44, %rd2, %rd43;
	ld.local.u8 	%rs23, [%rd44];
	add.s16 	%rs24, %rs23, 1;
	st.local.u8 	[%rd44], %rs24;
$L__BB0_27:
	mul.lo.s32 	%r8, %r1, %r13;
	add.s32 	%r36, %r3, -2;
	setp.gt.s32 	%p41, %r3, 1;
	setp.lt.s32 	%p42, %r36, %r13;
	and.pred  	%p1, %p41, %p42;
	cvt.s64.s32 	%rd45, %r8;
	cvt.s64.s32 	%rd5, %r3;
	add.s64 	%rd46, %rd5, %rd45;
	add.s64 	%rd6, %rd1, %rd46;
	not.pred 	%p43, %p1;
	@%p43 bra 	$L__BB0_29;
	ld.global.u8 	%rd47, [%rd6+-2];
	add.s64 	%rd48, %rd2, %rd47;
	ld.local.u8 	%rs25, [%rd48];
	add.s16 	%rs26, %rs25, 1;
	st.local.u8 	[%rd48], %rs26;
$L__BB0_29:
	setp.gt.s32 	%p44, %r3, 0;
	setp.ge.s32 	%p45, %r13, %r3;
	and.pred  	%p2, %p44, %p45;
	not.pred 	%p46, %p2;
	@%p46 bra 	$L__BB0_31;
	ld.global.u8 	%rd49, [%rd6+-1];
	add.s64 	%rd50, %rd2, %rd49;
	ld.local.u8 	%rs27, [%rd50];
	add.s16 	%rs28, %rs27, 1;
	st.local.u8 	[%rd50], %rs28;
$L__BB0_31:
	setp.lt.s32 	%p47, %r3, 0;
	@%p47 bra 	$L__BB0_33;
	add.s32 	%r37, %r3, %r8;
	cvt.s64.s32 	%rd51, %r37;
	add.s64 	%rd52, %rd1, %rd51;
	ld.global.u8 	%rd53, [%rd52];
	add.s64 	%rd54, %rd2, %rd53;
	ld.local.u8 	%rs29, [%rd54];
	add.s16 	%rs30, %rs29, 1;
	st.local.u8 	[%rd54], %rs30;
$L__BB0_33:
	add.s32 	%r38, %r3, 1;
	setp.gt.s32 	%p48, %r3, -2;
	setp.lt.s32 	%p49, %r38, %r13;
	and.pred  	%p3, %p48, %p49;
	not.pred 	%p50, %p3;
	@%p50 bra 	$L__BB0_35;
	ld.global.u8 	%rd55, [%rd6+1];
	add.s64 	%rd56, %rd2, %rd55;
	ld.local.u8 	%rs31, [%rd56];
	add.s16 	%rs32, %rs31, 1;
	st.local.u8 	[%rd56], %rs32;
$L__BB0_35:
	add.s32 	%r39, %r3, 2;
	setp.gt.s32 	%p51, %r3, -3;
	setp.lt.s32 	%p52, %r39, %r13;
	and.pred  	%p4, %p51, %p52;
	not.pred 	%p53, %p4;
	@%p53 bra 	$L__BB0_37;
	ld.global.u8 	%rd57, [%rd6+2];
	add.s64 	%rd58, %rd2, %rd57;
	ld.local.u8 	%rs33, [%rd58];
	add.s16 	%rs34, %rs33, 1;
	st.local.u8 	[%rd58], %rs34;
$L__BB0_37:
	add.s32 	%r40, %r1, 1;
	setp.ge.u32 	%p54, %r40, %r14;
	@%p54 bra 	$L__BB0_48;
	add.s32 	%r9, %r8, %r13;
	cvt.s64.s32 	%rd59, %r9;
	add.s64 	%rd60, %rd5, %rd59;
	add.s64 	%rd7, %rd1, %rd60;
	@%p43 bra 	$L__BB0_40;
	ld.global.u8 	%rd61, [%rd7+-2];
	add.s64 	%rd62, %rd2, %rd61;
	ld.local.u8 	%rs35, [%rd62];
	add.s16 	%rs36, %rs35, 1;
	st.local.u8 	[%rd62], %rs36;
$L__BB0_40:
	@%p46 bra 	$L__BB0_42;
	ld.global.u8 	%rd63, [%rd7+-1];
	add.s64 	%rd64, %rd2, %rd63;
	ld.local.u8 	%rs37, [%rd64];
	add.s16 	%rs38, %rs37, 1;
	st.local.u8 	[%rd64], %rs38;
$L__BB0_42:
	setp.lt.s32 	%p57, %r3, 0;
	@%p57 bra 	$L__BB0_44;
	add.s32 	%r41, %r3, %r9;
	cvt.s64.s32 	%rd65, %r41;
	add.s64 	%rd66, %rd1, %rd65;
	ld.global.u8 	%rd67, [%rd66];
	add.s64 	%rd68, %rd2, %rd67;
	ld.local.u8 	%rs39, [%rd68];
	add.s16 	%rs40, %rs39, 1;
	st.local.u8 	[%rd68], %rs40;
$L__BB0_44:
	@%p50 bra 	$L__BB0_46;
	ld.global.u8 	%rd69, [%rd7+1];
	add.s64 	%rd70, %rd2, %rd69;
	ld.local.u8 	%rs41, [%rd70];
	add.s16 	%rs42, %rs41, 1;
	st.local.u8 	[%rd70], %rs42;
$L__BB0_46:
	@%p53 bra 	$L__BB0_48;
	ld.global.u8 	%rd71, [%rd7+2];
	add.s64 	%rd72, %rd2, %rd71;
	ld.local.u8 	%rs43, [%rd72];
	add.s16 	%rs44, %rs43, 1;
	st.local.u8 	[%rd72], %rs44;
$L__BB0_48:
	add.s32 	%r42, %r1, 2;
	setp.ge.u32 	%p60, %r42, %r14;
	@%p60 bra 	$L__BB0_59;
	shl.b32 	%r43, %r13, 1;
	add.s32 	%r10, %r8, %r43;
	cvt.s64.s32 	%rd73, %r10;
	add.s64 	%rd74, %rd5, %rd73;
	add.s64 	%rd8, %rd1, %rd74;
	@%p43 bra 	$L__BB0_51;
	ld.global.u8 	%rd75, [%rd8+-2];
	add.s64 	%rd76, %rd2, %rd75;
	ld.local.u8 	%rs45, [%rd76];
	add.s16 	%rs46, %rs45, 1;
	st.local.u8 	[%rd76], %rs46;
$L__BB0_51:
	@%p46 bra 	$L__BB0_53;
	ld.global.u8 	%rd77, [%rd8+-1];
	add.s64 	%rd78, %rd2, %rd77;
	ld.local.u8 	%rs47, [%rd78];
	add.s16 	%rs48, %rs47, 1;
	st.local.u8 	[%rd78], %rs48;
$L__BB0_53:
	setp.lt.s32 	%p63, %r3, 0;
	@%p63 bra 	$L__BB0_55;
	add.s32 	%r44, %r3, %r10;
	cvt.s64.s32 	%rd79, %r44;
	add.s64 	%rd80, %rd1, %rd79;
	ld.global.u8 	%rd81, [%rd80];
	add.s64 	%rd82, %rd2, %rd81;
	ld.local.u8 	%rs49, [%rd82];
	add.s16 	%rs50, %rs49, 1;
	st.local.u8 	[%rd82], %rs50;
$L__BB0_55:
	@%p50 bra 	$L__BB0_57;
	ld.global.u8 	%rd83, [%rd8+1];
	add.s64 	%rd84, %rd2, %rd83;
	ld.local.u8 	%rs51, [%rd84];
	add.s16 	%rs52, %rs51, 1;
	st.local.u8 	[%rd84], %rs52;
$L__BB0_57:
	@%p53 bra 	$L__BB0_59;
	ld.global.u8 	%rd85, [%rd8+2];
	add.s64 	%rd86, %rd2, %rd85;
	ld.local.u8 	%rs53, [%rd86];
	add.s16 	%rs54, %rs53, 1;
	st.local.u8 	[%rd86], %rs54;
$L__BB0_59:
	sub.s32 	%r46, %r14, %r1;
	min.s32 	%r47, %r46, 2;
	min.u32 	%r48, %r1, 2;
	add.s32 	%r49, %r48, %r47;
	sub.s32 	%r50, %r13, %r3;
	min.s32 	%r51, %r50, 2;
	min.s32 	%r52, %r3, 2;
	add.s32 	%r53, %r52, %r51;
	mad.lo.s32 	%r54, %r53, %r49, %r53;
	add.s32 	%r55, %r49, %r54;
	add.s32 	%r56, %r55, 1;
	cvt.rn.f32.s32 	%f33, %r56;
	rcp.rn.f32 	%f3, %f33;
	shl.b32 	%r57, %r56, 2;
	mov.u32 	%r58, _ZZ29entropy_with_register_spilingILi128EhfhLi256ELi2EEviiPKT0_PT1_E5plogp;
	add.s32 	%r59, %r58, %r57;
	ld.shared.f32 	%f34, [%r59];
	mul.f32 	%f45, %f3, %f34;
	add.s64 	%rd90, %rd2, 2;
	mov.b32 	%r73, 0;
$L__BB0_60:
	ld.local.u8 	%rs1, [%rd90+-1];
	setp.eq.s16 	%p66, %rs1, 0;
	@%p66 bra 	$L__BB0_62;
	mul.wide.u16 	%r60, %rs1, 4;
	add.s32 	%r62, %r58, %r60;
	ld.shared.f32 	%f35, [%r62];
	mul.f32 	%f36, %f3, %f35;
	sub.f32 	%f45, %f45, %f36;
$L__BB0_62:
	ld.local.u8 	%rs2, [%rd90];
	setp.eq.s16 	%p67, %rs2, 0;
	@%p67 bra 	$L__BB0_64;
	mul.wide.u16 	%r63, %rs2, 4;
	add.s32 	%r65, %r58, %r63;
	ld.shared.f32 	%f37, [%r65];
	mul.f32 	%f38, %f3, %f37;
	sub.f32 	%f45, %f45, %f38;
$L__BB0_64:
	ld.local.u8 	%rs3, [%rd90+1];
	setp.eq.s16 	%p68, %rs3, 0;
	@%p68 bra 	$L__BB0_66;
	mul.wide.u16 	%r66, %rs3, 4;
	add.s32 	%r68, %r58, %r66;
	ld.shared.f32 	%f39, [%r68];
	mul.f32 	%f40, %f3, %f39;
	sub.f32 	%f45, %f45, %f40;
$L__BB0_66:
	setp.eq.s32 	%p69, %r73, 252;
	@%p69 bra 	$L__BB0_70;
	ld.local.u8 	%rs4, [%rd90+2];
	setp.eq.s16 	%p70, %rs4, 0;
	@%p70 bra 	$L__BB0_69;
	mul.wide.u16 	%r69, %rs4, 4;
	add.s32 	%r71, %r58, %r69;
	ld.shared.f32 	%f41, [%r71];
	mul.f32 	%f42, %f3, %f41;
	sub.f32 	%f45, %f45, %f42;
$L__BB0_69:
	add.s32 	%r73, %r73, 4;
	add.s64 	%rd90, %rd90, 4;
	bra.uni 	$L__BB0_60;
$L__BB0_70:
	add.s32 	%r72, %r8, %r3;
	cvta.to.global.u64 	%rd87, %rd12;
	mul.wide.s32 	%rd88, %r72, 4;
	add.s64 	%rd89, %rd87, %rd88;
	st.global.f32 	[%rd89], %f45;
$L__BB0_71:
	ret;

}
.entry _Z26entropy_with_low_occupancyILi128EhfhLi256ELi2EEviiPKT0_PT1_(
	.param .u32 _Z26entropy_with_low_occupancyILi128EhfhLi256ELi2EEviiPKT0_PT1__param_0,
	.param .u32 _Z26entropy_with_low_occupancyILi128EhfhLi256ELi2EEviiPKT0_PT1__param_1,
	.param .u64 .ptr .align 1 _Z26entropy_with_low_occupancyILi128EhfhLi256ELi2EEviiPKT0_PT1__param_2,
	.param .u64 .ptr .align 1 _Z26entropy_with_low_occupancyILi128EhfhLi256ELi2EEviiPKT0_PT1__param_3
)
.maxntid 128
{
	.reg .pred 	%p<71>;
	.reg .b16 	%rs<81>;
	.reg .b32 	%r<131>;
	.reg .b32 	%f<49>;
	.reg .b64 	%rd<35>;
	// demoted variable
	.shared .align 1 .b8 _ZZ26entropy_with_low_occupancyILi128EhfhLi256ELi2EEviiPKT0_PT1_E3cnt[32768];
	// demoted variable
	.shared .align 4 .b8 _ZZ26entropy_with_low_occupancyILi128EhfhLi256ELi2EEviiPKT0_PT1_E5plogp[104];
	ld.param.u32 	%r17, [_Z26entropy_with_low_occupancyILi128EhfhLi256ELi2EEviiPKT0_PT1__param_0];
	ld.param.u32 	%r18, [_Z26entropy_with_low_occupancyILi128EhfhLi256ELi2EEviiPKT0_PT1__param_1];
	ld.param.u64 	%rd9, [_Z26entropy_with_low_occupancyILi128EhfhLi256ELi2EEviiPKT0_PT1__param_2];
	ld.param.u64 	%rd8, [_Z26entropy_with_low_occupancyILi128EhfhLi256ELi2EEviiPKT0_PT1__param_3];
	cvta.to.global.u64 	%rd1, %rd9;
	mov.u32 	%r19, %ctaid.y;
	mov.u32 	%r20, %ntid.y;
	mov.u32 	%r21, %tid.y;
	mad.lo.s32 	%r1, %r19, %r20, %r21;
	mov.u32 	%r22, %ctaid.x;
	mov.u32 	%r23, %ntid.x;
	mov.u32 	%r2, %tid.x;
	mad.lo.s32 	%r3, %r22, %r23, %r2;
	setp.gt.u32 	%p5, %r2, 25;
	@%p5 bra 	$L__BB1_4;
	setp.eq.s32 	%p6, %r2, 0;
	mov.f32 	%f43, 0f00000000;
	@%p6 bra 	$L__BB1_3;
	cvt.rn.f32.u32 	%f15, %r2;
	mov.b32 	%r24, %f15;
	add.s32 	%r25, %r24, -1059760811;
	and.b32  	%r26, %r25, -8388608;
	sub.s32 	%r27, %r24, %r26;
	mov.b32 	%f16, %r27;
	cvt.rn.f32.s32 	%f17, %r26;
	fma.rn.f32 	%f18, %f17, 0f34000000, 0f00000000;
	add.f32 	%f19, %f16, 0fBF800000;
	fma.rn.f32 	%f20, %f19, 0fBE055027, 0f3E1039F6;
	fma.rn.f32 	%f21, %f20, %f19, 0fBDF8CDCC;
	fma.rn.f32 	%f22, %f21, %f19, 0f3E0F2955;
	fma.rn.f32 	%f23, %f22, %f19, 0fBE2AD8B9;
	fma.rn.f32 	%f24, %f23, %f19, 0f3E4CED0B;
	fma.rn.f32 	%f25, %f24, %f19, 0fBE7FFF22;
	fma.rn.f32 	%f26, %f25, %f19, 0f3EAAAA78;
	fma.rn.f32 	%f27, %f26, %f19, 0fBF000000;
	mul.f32 	%f28, %f19, %f27;
	fma.rn.f32 	%f29, %f28, %f19, %f19;
	fma.rn.f32 	%f30, %f18, 0f3F317218, %f29;
	setp.gt.u32 	%p7, %r24, 2139095039;
	fma.rn.f32 	%f31, %f15, 0f7F800000, 0f7F800000;
	selp.f32 	%f32, %f31, %f30, %p7;
	mul.f32 	%f43, %f32, %f15;
$L__BB1_3:
	shl.b32 	%r28, %r2, 2;
	mov.u32 	%r29, _ZZ26entropy_with_low_occupancyILi128EhfhLi256ELi2EEviiPKT0_PT1_E5plogp;
	add.s32 	%r30, %r29, %r28;
	st.shared.f32 	[%r30], %f43;
$L__BB1_4:
	bar.sync 	0;
	setp.le.s32 	%p8, %r18, %r1;
	setp.le.s32 	%p9, %r17, %r3;
	or.pred  	%p10, %p9, %p8;
	@%p10 bra 	$L__BB1_71;
	mov.u32 	%r31, _ZZ26entropy_with_low_occupancyILi128EhfhLi256ELi2EEviiPKT0_PT1_E3cnt;
	add.s32 	%r4, %r31, %r2;
	mov.b16 	%rs5, 0;
	st.shared.u8 	[%r4], %rs5;
	st.shared.u8 	[%r4+128], %rs5;
	st.shared.u8 	[%r4+256], %rs5;
	st.shared.u8 	[%r4+384], %rs5;
	st.shared.u8 	[%r4+512], %rs5;
	st.shared.u8 	[%r4+640], %rs5;
	st.shared.u8 	[%r4+768], %rs5;
	st.shared.u8 	[%r4+896], %rs5;
	st.shared.u8 	[%r4+1024], %rs5;
	st.shared.u8 	[%r4+1152], %rs5;
	st.shared.u8 	[%r4+1280], %rs5;
	st.shared.u8 	[%r4+1408], %rs5;
	st.shared.u8 	[%r4+1536], %rs5;
	st.shared.u8 	[%r4+1664], %rs5;
	st.shared.u8 	[%r4+1792], %rs5;
	st.shared.u8 	[%r4+1920], %rs5;
	st.shared.u8 	[%r4+2048], %rs5;
	st.shared.u8 	[%r4+2176], %rs5;
	st.shared.u8 	[%r4+2304], %rs5;
	st.shared.u8 	[%r4+2432], %rs5;
	st.shared.u8 	[%r4+2560], %rs5;
	st.shared.u8 	[%r4+2688], %rs5;
	st.shared.u8 	[%r4+2816], %rs5;
	st.shared.u8 	[%r4+2944], %rs5;
	st.shared.u8 	[%r4+3072], %rs5;
	st.shared.u8 	[%r4+3200], %rs5;
	st.shared.u8 	[%r4+3328], %rs5;
	st.shared.u8 	[%r4+3456], %rs5;
	st.shared.u8 	[%r4+3584], %rs5;
	st.shared.u8 	[%r4+3712], %rs5;
	st.shared.u8 	[%r4+3840], %rs5;
	st.shared.u8 	[%r4+3968], %rs5;
	st.shared.u8 	[%r4+4096], %rs5;
	st.shared.u8 	[%r4+4224], %rs5;
	st.shared.u8 	[%r4+4352], %rs5;
	st.shared.u8 	[%r4+4480], %rs5;
	st.shared.u8 	[%r4+4608], %rs5;
	st.shared.u8 	[%r4+4736], %rs5;
	st.shared.u8 	[%r4+4864], %rs5;
	st.shared.u8 	[%r4+4992], %rs5;
	st.shared.u8 	[%r4+5120], %rs5;
	st.shared.u8 	[%r4+5248], %rs5;
	st.shared.u8 	[%r4+5376], %rs5;
	st.shared.u8 	[%r4+5504], %rs5;
	st.shared.u8 	[%r4+5632], %rs5;
	st.shared.u8 	[%r4+5760], %rs5;
	st.shared.u8 	[%r4+5888], %rs5;
	st.shared.u8 	[%r4+6016], %rs5;
	st.shared.u8 	[%r4+6144], %rs5;
	st.shared.u8 	[%r4+6272], %rs5;
	st.shared.u8 	[%r4+6400], %rs5;
	st.shared.u8 	[%r4+6528], %rs5;
	st.shared.u8 	[%r4+6656], %rs5;
	st.shared.u8 	[%r4+6784], %rs5;
	st.shared.u8 	[%r4+6912], %rs5;
	st.shared.u8 	[%r4+7040], %rs5;
	st.shared.u8 	[%r4+7168], %rs5;
	st.shared.u8 	[%r4+7296], %rs5;
	st.shared.u8 	[%r4+7424], %rs5;
	st.shared.u8 	[%r4+7552], %rs5;
	st.shared.u8 	[%r4+7680], %rs5;
	st.shared.u8 	[%r4+7808], %rs5;
	st.shared.u8 	[%r4+7936], %rs5;
	st.shared.u8 	[%r4+8064], %rs5;
	st.shared.u8 	[%r4+8192], %rs5;
	st.shared.u8 	[%r4+8320], %rs5;
	st.shared.u8 	[%r4+8448], %rs5;
	st.shared.u8 	[%r4+8576], %rs5;
	st.shared.u8 	[%r4+8704], %rs5;
	st.shared.u8 	[%r4+8832], %rs5;
	st.shared.u8 	[%r4+8960], %rs5;
	st.shared.u8 	[%r4+9088], %rs5;
	st.shared.u8 	[%r4+9216], %rs5;
	st.shared.u8 	[%r4+9344], %rs5;
	st.shared.u8 	[%r4+9472], %rs5;
	st.shared.u8 	[%r4+9600], %rs5;
	st.shared.u8 	[%r4+9728], %rs5;
	st.shared.u8 	[%r4+9856], %rs5;
	st.shared.u8 	[%r4+9984], %rs5;
	st.shared.u8 	[%r4+10112], %rs5;
	st.shared.u8 	[%r4+10240], %rs5;
	st.shared.u8 	[%r4+10368], %rs5;
	st.shared.u8 	[%r4+10496], %rs5;
	st.shared.u8 	[%r4+10624], %rs5;
	st.shared.u8 	[%r4+10752], %rs5;
	st.shared.u8 	[%r4+10880], %rs5;
	st.shared.u8 	[%r4+11008], %rs5;
	st.shared.u8 	[%r4+11136], %rs5;
	st.shared.u8 	[%r4+11264], %rs5;
	st.shared.u8 	[%r4+11392], %rs5;
	st.shared.u8 	[%r4+11520], %rs5;
	st.shared.u8 	[%r4+11648], %rs5;
	st.shared.u8 	[%r4+11776], %rs5;
	st.shared.u8 	[%r4+11904], %rs5;
	st.shared.u8 	[%r4+12032], %rs5;
	st.shared.u8 	[%r4+12160], %rs5;
	st.shared.u8 	[%r4+12288], %rs5;
	st.shared.u8 	[%r4+12416], %rs5;
	st.shared.u8 	[%r4+12544], %rs5;
	st.shared.u8 	[%r4+12672], %rs5;
	st.shared.u8 	[%r4+12800], %rs5;
	st.shared.u8 	[%r4+12928], %rs5;
	st.shared.u8 	[%r4+13056], %rs5;
	st.shared.u8 	[%r4+13184], %rs5;
	st.shared.u8 	[%r4+13312], %rs5;
	st.shared.u8 	[%r4+13440], %rs5;
	st.shared.u8 	[%r4+13568], %rs5;
	st.shared.u8 	[%r4+13696], %rs5;
	st.shared.u8 	[%r4+13824], %rs5;
	st.shared.u8 	[%r4+13952], %rs5;
	st.shared.u8 	[%r4+14080], %rs5;
	st.shared.u8 	[%r4+14208], %rs5;
	st.shared.u8 	[%r4+14336], %rs5;
	st.shared.u8 	[%r4+14464], %rs5;
	st.shared.u8 	[%r4+14592], %rs5;
	st.shared.u8 	[%r4+14720], %rs5;
	st.shared.u8 	[%r4+14848], %rs5;
	st.shared.u8 	[%r4+14976], %rs5;
	st.shared.u8 	[%r4+15104], %rs5;
	st.shared.u8 	[%r4+15232], %rs5;
	st.shared.u8 	[%r4+15360], %rs5;
	st.shared.u8 	[%r4+15488], %rs5;
	st.shared.u8 	[%r4+15616], %rs5;
	st.shared.u8 	[%r4+15744], %rs5;
	st.shared.u8 	[%r4+15872], %rs5;
	st.shared.u8 	[%r4+16000], %rs5;
	st.shared.u8 	[%r4+16128], %rs5;
	st.shared.u8 	[%r4+16256], %rs5;
	st.shared.u8 	[%r4+16384], %rs5;
	st.shared.u8 	[%r4+16512], %rs5;
	st.shared.u8 	[%r4+16640], %rs5;
	st.shared.u8 	[%r4+16768], %rs5;
	st.shared.u8 	[%r4+16896], %rs5;
	st.shared.u8 	[%r4+17024], %rs5;
	st.shared.u8 	[%r4+17152], %rs5;
	st.shared.u8 	[%r4+17280], %rs5;
	st.shared.u8 	[%r4+17408], %rs5;
	st.shared.u8 	[%r4+17536], %rs5;
	st.shared.u8 	[%r4+17664], %rs5;
	st.shared.u8 	[%r4+17792], %rs5;
	st.shared.u8 	[%r4+17920], %rs5;
	st.shared.u8 	[%r4+18048], %rs5;
	st.shared.u8 	[%r4+18176], %rs5;
	st.shared.u8 	[%r4+18304], %rs5;
	st.shared.u8 	[%r4+18432], %rs5;
	st.shared.u8 	[%r4+18560], %rs5;
	st.shared.u8 	[%r4+18688], %rs5;
	st.shared.u8 	[%r4+18816], %rs5;
	st.shared.u8 	[%r4+18944], %rs5;
	st.shared.u8 	[%r4+19072], %rs5;
	st.shared.u8 	[%r4+19200], %rs5;
	st.shared.u8 	[%r4+19328], %rs5;
	st.shared.u8 	[%r4+19456], %rs5;
	st.shared.u8 	[%r4+19584], %rs5;
	st.shared.u8 	[%r4+19712], %rs5;
	st.shared.u8 	[%r4+19840], %rs5;
	st.shared.u8 	[%r4+19968], %rs5;
	st.shared.u8 	[%r4+20096], %rs5;
	st.shared.u8 	[%r4+20224], %rs5;
	st.shared.u8 	[%r4+20352], %rs5;
	st.shared.u8 	[%r4+20480], %rs5;
	st.shared.u8 	[%r4+20608], %rs5;
	st.shared.u8 	[%r4+20736], %rs5;
	st.shared.u8 	[%r4+20864], %rs5;
	st.shared.u8 	[%r4+20992], %rs5;
	st.shared.u8 	[%r4+21120], %rs5;
	st.shared.u8 	[%r4+21248], %rs5;
	st.shared.u8 	[%r4+21376], %rs5;
	st.shared.u8 	[%r4+21504], %rs5;
	st.shared.u8 	[%r4+21632], %rs5;
	st.shared.u8 	[%r4+21760], %rs5;
	st.shared.u8 	[%r4+21888], %rs5;
	st.shared.u8 	[%r4+22016], %rs5;
	st.shared.u8 	[%r4+22144], %rs5;
	st.shared.u8 	[%r4+22272], %rs5;
	st.shared.u8 	[%r4+22400], %rs5;
	st.shared.u8 	[%r4+22528], %rs5;
	st.shared.u8 	[%r4+22656], %rs5;
	st.shared.u8 	[%r4+22784], %rs5;
	st.shared.u8 	[%r4+22912], %rs5;
	st.shared.u8 	[%r4+23040], %rs5;
	st.shared.u8 	[%r4+23168], %rs5;
	st.shared.u8 	[%r4+23296], %rs5;
	st.shared.u8 	[%r4+23424], %rs5;
	st.shared.u8 	[%r4+23552], %rs5;
	st.shared.u8 	[%r4+23680], %rs5;
	st.shared.u8 	[%r4+23808], %rs5;
	st.shared.u8 	[%r4+23936], %rs5;
	st.shared.u8 	[%r4+24064], %rs5;
	st.shared.u8 	[%r4+24192], %rs5;
	st.shared.u8 	[%r4+24320], %rs5;
	st.shared.u8 	[%r4+24448], %rs5;
	st.shared.u8 	[%r4+24576], %rs5;
	st.shared.u8 	[%r4+24704], %rs5;
	st.shared.u8 	[%r4+24832], %rs5;
	st.shared.u8 	[%r4+24960], %rs5;
	st.shared.u8 	[%r4+25088], %rs5;
	st.shared.u8 	[%r4+25216], %rs5;
	st.shared.u8 	[%r4+25344], %rs5;
	st.shared.u8 	[%r4+25472], %rs5;
	st.shared.u8 	[%r4+25600], %rs5;
	st.shared.u8 	[%r4+25728], %rs5;
	st.shared.u8 	[%r4+25856], %rs5;
	st.shared.u8 	[%r4+25984], %rs5;
	st.shared.u8 	[%r4+26112], %rs5;
	st.shared.u8 	[%r4+26240], %rs5;
	st.shared.u8 	[%r4+26368], %rs5;
	st.shared.u8 	[%r4+26496], %rs5;
	st.shared.u8 	[%r4+26624], %rs5;
	st.shared.u8 	[%r4+26752], %rs5;
	st.shared.u8 	[%r4+26880], %rs5;
	st.shared.u8 	[%r4+27008], %rs5;
	st.shared.u8 	[%r4+27136], %rs5;
	st.shared.u8 	[%r4+27264], %rs5;
	st.shared.u8 	[%r4+27392], %rs5;
	st.shared.u8 	[%r4+27520], %rs5;
	st.shared.u8 	[%r4+27648], %rs5;
	st.shared.u8 	[%r4+27776], %rs5;
	st.shared.u8 	[%r4+27904], %rs5;
	st.shared.u8 	[%r4+28032], %rs5;
	st.shared.u8 	[%r4+28160], %rs5;
	st.shared.u8 	[%r4+28288], %rs5;
	st.shared.u8 	[%r4+28416], %rs5;
	st.shared.u8 	[%r4+28544], %rs5;
	st.shared.u8 	[%r4+28672], %rs5;
	st.shared.u8 	[%r4+28800], %rs5;
	st.shared.u8 	[%r4+28928], %rs5;
	st.shared.u8 	[%r4+29056], %rs5;
	st.shared.u8 	[%r4+29184], %rs5;
	st.shared.u8 	[%r4+29312], %rs5;
	st.shared.u8 	[%r4+29440], %rs5;
	st.shared.u8 	[%r4+29568], %rs5;
	st.shared.u8 	[%r4+29696], %rs5;
	st.shared.u8 	[%r4+29824], %rs5;
	st.shared.u8 	[%r4+29952], %rs5;
	st.shared.u8 	[%r4+30080], %rs5;
	st.shared.u8 	[%r4+30208], %rs5;
	st.shared.u8 	[%r4+30336], %rs5;
	st.shared.u8 	[%r4+30464], %rs5;
	st.shared.u8 	[%r4+30592], %rs5;
	st.shared.u8 	[%r4+30720], %rs5;
	st.shared.u8 	[%r4+30848], %rs5;
	st.shared.u8 	[%r4+30976], %rs5;
	st.shared.u8 	[%r4+31104], %rs5;
	st.shared.u8 	[%r4+31232], %rs5;
	st.shared.u8 	[%r4+31360], %rs5;
	st.shared.u8 	[%r4+31488], %rs5;
	st.shared.u8 	[%r4+31616], %rs5;
	st.shared.u8 	[%r4+31744], %rs5;
	st.shared.u8 	[%r4+31872], %rs5;
	st.shared.u8 	[%r4+32000], %rs5;
	st.shared.u8 	[%r4+32128], %rs5;
	st.shared.u8 	[%r4+32256], %rs5;
	st.shared.u8 	[%r4+32384], %rs5;
	st.shared.u8 	[%r4+32512], %rs5;
	st.shared.u8 	[%r4+32640], %rs5;
	add.s32 	%r5, %r1, -2;
	setp.lt.u32 	%p11, %r1, 2;
	setp.ge.s32 	%p12, %r5, %r18;
	or.pred  	%p13, %p11, %p12;
	@%p13 bra 	$L__BB1_16;
	mul.lo.s32 	%r6, %r5, %r17;
	add.s32 	%r32, %r3, -2;
	setp.lt.s32 	%p14, %r3, 2;
	setp.ge.s32 	%p15, %r32, %r17;
	cvt.s64.s32 	%rd10, %r6;
	cvt.s64.s32 	%rd11, %r3;
	add.s64 	%rd12, %rd11, %rd10;
	add.s64 	%rd2, %rd1, %rd12;
	or.pred  	%p16, %p14, %p15;
	@%p16 bra 	$L__BB1_8;
	ld.global.u8 	%rs6, [%rd2+-2];
	mul.wide.u16 	%r33, %rs6, 128;
	add.s32 	%r34, %r4, %r33;
	ld.shared.u8 	%rs7, [%r34];
	add.s16 	%rs8, %rs7, 1;
	st.shared.u8 	[%r34], %rs8;
$L__BB1_8:
	setp.lt.s32 	%p17, %r3, 1;
	setp.lt.s32 	%p18, %r17, %r3;
	or.pred  	%p19, %p17, %p18;
	@%p19 bra 	$L__BB1_10;
	ld.global.u8 	%rs9, [%rd2+-1];
	mul.wide.u16 	%r35, %rs9, 128;
	add.s32 	%r36, %r4, %r35;
	ld.shared.u8 	%rs10, [%r36];
	add.s16 	%rs11, %rs10, 1;
	st.shared.u8 	[%r36], %rs11;
$L__BB1_10:
	setp.lt.s32 	%p20, %r3, 0;
	@%p20 bra 	$L__BB1_12;
	add.s32 	%r37, %r3, %r6;
	cvt.s64.s32 	%rd13, %r37;
	add.s64 	%rd14, %rd1, %rd13;
	ld.global.u8 	%rs12, [%rd14];
	mul.wide.u16 	%r38, %rs12, 128;
	add.s32 	%r39, %r4, %r38;
	ld.shared.u8 	%rs13, [%r39];
	add.s16 	%rs14, %rs13, 1;
	st.shared.u8 	[%r39], %rs14;
$L__BB1_12:
	add.s32 	%r40, %r3, 1;
	setp.lt.s32 	%p21, %r3, -1;
	setp.ge.s32 	%p22, %r40, %r17;
	or.pred  	%p23, %p21, %p22;
	@%p23 bra 	$L__BB1_14;
	ld.global.u8 	%rs15, [%rd2+1];
	mul.wide.u16 	%r41, %rs15, 128;
	add.s32 	%r42, %r4, %r41;
	ld.shared.u8 	%rs16, [%r42];
	add.s16 	%rs17, %rs16, 1;
	st.shared.u8 	[%r42], %rs17;
$L__BB1_14:
	add.s32 	%r43, %r3, 2;
	setp.lt.s32 	%p24, %r3, -2;
	setp.ge.s32 	%p25, %r43, %r17;
	or.pred  	%p26, %p24, %p25;
	@%p26 bra 	$L__BB1_16;
	ld.global.u8 	%rs18, [%rd2+2];
	mul.wide.u16 	%r44, %rs18, 128;
	add.s32 	%r45, %r4, %r44;
	ld.shared.u8 	%rs19, [%r45];
	add.s16 	%rs20, %rs19, 1;
	st.shared.u8 	[%r45], %rs20;
$L__BB1_16:
	add.s32 	%r7, %r1, -1;
	setp.ge.u32 	%p27, %r7, %r18;
	@%p27 bra 	$L__BB1_27;
	mul.lo.s32 	%r8, %r7, %r17;
	add.s32 	%r46, %r3, -2;
	setp.lt.s32 	%p28, %r3, 2;
	setp.ge.s32 	%p29, %r46, %r17;
	cvt.s64.s32 	%rd15, %r8;
	cvt.s64.s32 	%rd16, %r3;
	add.s64 	%rd17, %rd16, %rd15;
	add.s64 	%rd3, %rd1, %rd17;
	or.pred  	%p30, %p28, %p29;
	@%p30 bra 	$L__BB1_19;
	ld.global.u8 	%rs21, [%rd3+-2];
	mul.wide.u16 	%r47, %rs21, 128;
	add.s32 	%r48, %r4, %r47;
	ld.shared.u8 	%rs22, [%r48];
	add.s16 	%rs23, %rs22, 1;
	st.shared.u8 	[%r48], %rs23;
$L__BB1_19:
	setp.lt.s32 	%p31, %r3, 1;
	setp.lt.s32 	%p32, %r17, %r3;
	or.pred  	%p33, %p31, %p32;
	@%p33 bra 	$L__BB1_21;
	ld.global.u8 	%rs24, [%rd3+-1];
	mul.wide.u16 	%r49, %rs24, 128;
	add.s32 	%r50, %r4, %r49;
	ld.shared.u8 	%rs25, [%r50];
	add.s16 	%rs26, %rs25, 1;
	st.shared.u8 	[%r50], %rs26;
$L__BB1_21:
	setp.lt.s32 	%p34, %r3, 0;
	@%p34 bra 	$L__BB1_23;
	add.s32 	%r51, %r3, %r8;
	cvt.s64.s32 	%rd18, %r51;
	add.s64 	%rd19, %rd1, %rd18;
	ld.global.u8 	%rs27, [%rd19];
	mul.wide.u16 	%r52, %rs27, 128;
	add.s32 	%r53, %r4, %r52;
	ld.shared.u8 	%rs28, [%r53];
	add.s16 	%rs29, %rs28, 1;
	st.shared.u8 	[%r53], %rs29;
$L__BB1_23:
	add.s32 	%r54, %r3, 1;
	setp.lt.s32 	%p35, %r3, -1;
	setp.ge.s32 	%p36, %r54, %r17;
	or.pred  	%p37, %p35, %p36;
	@%p37 bra 	$L__BB1_25;
	ld.global.u8 	%rs30, [%rd3+1];
	mul.wide.u16 	%r55, %rs30, 128;
	add.s32 	%r56, %r4, %r55;
	ld.shared.u8 	%rs31, [%r56];
	add.s16 	%rs32, %rs31, 1;
	st.shared.u8 	[%r56], %rs32;
$L__BB1_25:
	add.s32 	%r57, %r3, 2;
	setp.lt.s32 	%p38, %r3, -2;
	setp.ge.s32 	%p39, %r57, %r17;
	or.pred  	%p40, %p38, %p39;
	@%p40 bra 	$L__BB1_27;
	ld.global.u8 	%rs33, [%rd3+2];
	mul.wide.u16 	%r58, %rs33, 128;
	add.s32 	%r59, %r4, %r58;
	ld.shared.u8 	%rs34, [%r59];
	add.s16 	%rs35, %rs34, 1;
	st.shared.u8 	[%r59], %rs35;
$L__BB1_27:
	mul.lo.s32 	%r9, %r1, %r17;
	add.s32 	%r60, %r3, -2;
	setp.gt.s32 	%p41, %r3, 1;
	setp.lt.s32 	%p42, %r60, %r17;
	and.pred  	%p1, %p41, %p42;
	cvt.s64.s32 	%rd20, %r9;
	cvt.s64.s32 	%rd4, %r3;
	add.s64 	%rd21, %rd4, %rd20;
	add.s64 	%rd5, %rd1, %rd21;
	not.pred 	%p43, %p1;
	@%p43 bra 	$L__BB1_29;
	ld.global.u8 	%rs36, [%rd5+-2];
	mul.wide.u16 	%r61, %rs36, 128;
	add.s32 	%r62, %r4, %r61;
	ld.shared.u8 	%rs37, [%r62];
	add.s16 	%rs38, %rs37, 1;
	st.shared.u8 	[%r62], %rs38;
$L__BB1_29:
	setp.gt.s32 	%p44, %r3, 0;
	setp.ge.s32 	%p45, %r17, %r3;
	and.pred  	%p2, %p44, %p45;
	not.pred 	%p46, %p2;
	@%p46 bra 	$L__BB1_31;
	ld.global.u8 	%rs39, [%rd5+-1];
	mul.wide.u16 	%r63, %rs39, 128;
	add.s32 	%r64, %r4, %r63;
	ld.shared.u8 	%rs40, [%r64];
	add.s16 	%rs41, %rs40, 1;
	st.shared.u8 	[%r64], %rs41;
$L__BB1_31:
	setp.lt.s32 	%p47, %r3, 0;
	@%p47 bra 	$L__BB1_33;
	add.s32 	%r65, %r3, %r9;
	cvt.s64.s32 	%rd22, %r65;
	add.s64 	%rd23, %rd1, %rd22;
	ld.global.u8 	%rs42, [%rd23];
	mul.wide.u16 	%r66, %rs42, 128;
	add.s32 	%r67, %r4, %r66;
	ld.shared.u8 	%rs43, [%r67];
	add.s16 	%rs44, %rs43, 1;
	st.shared.u8 	[%r67], %rs44;
$L__BB1_33:
	add.s32 	%r68, %r3, 1;
	setp.gt.s32 	%p48, %r3, -2;
	setp.lt.s32 	%p49, %r68, %r17;
	and.pred  	%p3, %p48, %p49;
	not.pred 	%p50, %p3;
	@%p50 bra 	$L__BB1_35;
	ld.global.u8 	%rs45, [%rd5+1];
	mul.wide.u16 	%r69, %rs45, 128;
	add.s32 	%r70, %r4, %r69;
	ld.shared.u8 	%rs46, [%r70];
	add.s16 	%rs47, %rs46, 1;
	st.shared.u8 	[%r70], %rs47;
$L__BB1_35:
	add.s32 	%r71, %r3, 2;
	setp.gt.s32 	%p51, %r3, -3;
	setp.lt.s32 	%p52, %r71, %r17;
	and.pred  	%p4, %p51, %p52;
	not.pred 	%p53, %p4;
	@%p53 bra 	$L__BB1_37;
	ld.global.u8 	%rs48, [%rd5+2];
	mul.wide.u16 	%r72, %rs48, 128;
	add.s32 	%r73, %r4, %r72;
	ld.shared.u8 	%rs49, [%r73];
	add.s16 	%rs50, %rs49, 1;
	st.shared.u8 	[%r73], %rs50;
$L__BB1_37:
	add.s32 	%r74, %r1, 1;
	setp.ge.u32 	%p54, %r74, %r18;
	@%p54 bra 	$L__BB1_48;
	add.s32 	%r10, %r9, %r17;
	cvt.s64.s32 	%rd24, %r10;
	add.s64 	%rd25, %rd4, %rd24;
	add.s64 	%rd6, %rd1, %rd25;
	@%p43 bra 	$L__BB1_40;
	ld.global.u8 	%rs51, [%rd6+-2];
	mul.wide.u16 	%r75, %rs51, 128;
	add.s32 	%r76, %r4, %r75;
	ld.shared.u8 	%rs52, [%r76];
	add.s16 	%rs53, %rs52, 1;
	st.shared.u8 	[%r76], %rs53;
$L__BB1_40:
	@%p46 bra 	$L__BB1_42;
	ld.global.u8 	%rs54, [%rd6+-1];
	mul.wide.u16 	%r77, %rs54, 128;
	add.s32 	%r78, %r4, %r77;
	ld.shared.u8 	%rs55, [%r78];
	add.s16 	%rs56, %rs55, 1;
	st.shared.u8 	[%r78], %rs56;
$L__BB1_42:
	setp.lt.s32 	%p57, %r3, 0;
	@%p57 bra 	$L__BB1_44;
	add.s32 	%r79, %r3, %r10;
	cvt.s64.s32 	%rd26, %r79;
	add.s64 	%rd27, %rd1, %rd26;
	ld.global.u8 	%rs57, [%rd27];
	mul.wide.u16 	%r80, %rs57, 128;
	add.s32 	%r81, %r4, %r80;
	ld.shared.u8 	%rs58, [%r81];
	add.s16 	%rs59, %rs58, 1;
	st.shared.u8 	[%r81], %rs59;
$L__BB1_44:
	@%p50 bra 	$L__BB1_46;
	ld.global.u8 	%rs60, [%rd6+1];
	mul.wide.u16 	%r82, %rs60, 128;
	add.s32 	%r83, %r4, %r82;
	ld.shared.u8 	%rs61, [%r83];
	add.s16 	%rs62, %rs61, 1;
	st.shared.u8 	[%r83], %rs62;
$L__BB1_46:
	@%p53 bra 	$L__BB1_48;
	ld.global.u8 	%rs63, [%rd6+2];
	mul.wide.u16 	%r84, %rs63, 128;
	add.s32 	%r85, %r4, %r84;
	ld.shared.u8 	%rs64, [%r85];
	add.s16 	%rs65, %rs64, 1;
	st.shared.u8 	[%r85], %rs65;
$L__BB1_48:
	add.s32 	%r86, %r1, 2;
	setp.ge.u32 	%p60, %r86, %r18;
	@%p60 bra 	$L__BB1_59;
	shl.b32 	%r87, %r17, 1;
	add.s32 	%r11, %r9, %r87;
	cvt.s64.s32 	%rd28, %r11;
	add.s64 	%rd29, %rd4, %rd28;
	add.s64 	%rd7, %rd1, %rd29;
	@%p43 bra 	$L__BB1_51;
	ld.global.u8 	%rs66, [%rd7+-2];
	mul.wide.u16 	%r88, %rs66, 128;
	add.s32 	%r89, %r4, %r88;
	ld.shared.u8 	%rs67, [%r89];
	add.s16 	%rs68, %rs67, 1;
	st.shared.u8 	[%r89], %rs68;
$L__BB1_51:
	@%p46 bra 	$L__BB1_53;
	ld.global.u8 	%rs69, [%rd7+-1];
	mul.wide.u16 	%r90, %rs69, 128;
	add.s32 	%r91, %r4, %r90;
	ld.shared.u8 	%rs70, [%r91];
	add.s16 	%rs71, %rs70, 1;
	st.shared.u8 	[%r91], %rs71;
$L__BB1_53:
	setp.lt.s32 	%p63, %r3, 0;
	@%p63 bra 	$L__BB1_55;
	add.s32 	%r92, %r3, %r11;
	cvt.s64.s32 	%rd30, %r92;
	add.s64 	%rd31, %rd1, %rd30;
	ld.global.u8 	%rs72, [%rd31];
	mul.wide.u16 	%r93, %rs72, 128;
	add.s32 	%r94, %r4, %r93;
	ld.shared.u8 	%rs73, [%r94];
	add.s16 	%rs74, %rs73, 1;
	st.shared.u8 	[%r94], %rs74;
$L__BB1_55:
	@%p50 bra 	$L__BB1_57;
	ld.global.u8 	%rs75, [%rd7+1];
	mul.wide.u16 	%r95, %rs75, 128;
	add.s32 	%r96, %r4, %r95;
	ld.shared.u8 	%rs76, [%r96];
	add.s16 	%rs77, %rs76, 1;
	st.shared.u8 	[%r96], %rs77;
$L__BB1_57:
	@%p53 bra 	$L__BB1_59;
	ld.global.u8 	%rs78, [%rd7+2];
	mul.wide.u16 	%r97, %rs78, 128;
	add.s32 	%r98, %r4, %r97;
	ld.shared.u8 	%rs79, [%r98];
	add.s16 	%rs80, %rs79, 1;
	st.shared.u8 	[%r98], %rs80;
$L__BB1_59:
	sub.s32 	%r100, %r18, %r1;
	min.s32 	%r101, %r100, 2;
	min.u32 	%r102, %r1, 2;
	add.s32 	%r103, %r102, %r101;
	sub.s32 	%r104, %r17, %r3;
	min.s32 	%r105, %r104, 2;
	min.s32 	%r106, %r3, 2;
	add.s32 	%r107, %r106, %r105;
	mad.lo.s32 	%r108, %r107, %r103, %r107;
	add.s32 	%r109, %r103, %r108;
	add.s32 	%r110, %r109, 1;
	cvt.rn.f32.s32 	%f33, %r110;
	rcp.rn.f32 	%f3, %f33;
	shl.b32 	%r111, %r110, 2;
	mov.u32 	%r112, _ZZ26entropy_with_low_occupancyILi128EhfhLi256ELi2EEviiPKT0_PT1_E5plogp;
	add.s32 	%r113, %r112, %r111;
	ld.shared.f32 	%f34, [%r113];
	mul.f32 	%f45, %f3, %f34;
	add.s32 	%r115, %r2, %r31;
	add.s32 	%r129, %r115, 512;
	mov.b32 	%r130, 256;
$L__BB1_60:
	ld.shared.u8 	%rs1, [%r129+-384];
	setp.eq.s16 	%p66, %rs1, 0;
	@%p66 bra 	$L__BB1_62;
	mul.wide.u16 	%r116, %rs1, 4;
	add.s32 	%r118, %r112, %r116;
	ld.shared.f32 	%f35, [%r118];
	mul.f32 	%f36, %f3, %f35;
	sub.f32 	%f45, %f45, %f36;
$L__BB1_62:
	ld.shared.u8 	%rs2, [%r129+-256];
	setp.eq.s16 	%p67, %rs2, 0;
	@%p67 bra 	$L__BB1_64;
	mul.wide.u16 	%r119, %rs2, 4;
	add.s32 	%r121, %r112, %r119;
	ld.shared.f32 	%f37, [%r121];
	mul.f32 	%f38, %f3, %f37;
	sub.f32 	%f45, %f45, %f38;
$L__BB1_64:
	ld.shared.u8 	%rs3, [%r129+-128];
	setp.eq.s16 	%p68, %rs3, 0;
	@%p68 bra 	$L__BB1_66;
	mul.wide.u16 	%r122, %rs3, 4;
	add.s32 	%r124, %r112, %r122;
	ld.shared.f32 	%f39, [%r124];
	mul.f32 	%f40, %f3, %f39;
	sub.f32 	%f45, %f45, %f40;
$L__BB1_66:
	setp.eq.s32 	%p69, %r130, 32512;
	@%p69 bra 	$L__BB1_70;
	ld.shared.u8 	%rs4, [%r129];
	setp.eq.s16 	%p70, %rs4, 0;
	@%p70 bra 	$L__BB1_69;
	mul.wide.u16 	%r125, %rs4, 4;
	add.s32 	%r127, %r112, %r125;
	ld.shared.f32 	%f41, [%r127];
	mul.f32 	%f42, %f3, %f41;
	sub.f32 	%f45, %f45, %f42;
$L__BB1_69:
	add.s32 	%r130, %r130, 512;
	add.s32 	%r129, %r129, 512;
	bra.uni 	$L__BB1_60;
$L__BB1_70:
	add.s32 	%r128, %r9, %r3;
	cvta.to.global.u64 	%rd32, %rd8;
	mul.wide.s32 	%rd33, %r128, 4;
	add.s64 	%rd34, %rd32, %rd33;
	st.global.f32 	[%rd34], %f45;
$L__BB1_71:
	ret;

}


// ===== COMPILED SASS (sm_100) =====

	.target	sm_100

	.elftype	@"ET_EXEC"


//--------------------- .note.nv.tkinfo           --------------------------
	.section	.note.nv.tkinfo,"",@"SHT_NOTE"
	.sectionflags	@"SHF_NOTE_NV_TKINFO"
	.tkinfo
        /*0018*/ 	.word	0x00000002
        /*0030*/ 	.string	""
        /*0030*/ 	.string	"ptxas"
        /*0030*/ 	.string	"Cuda compilation tools, release 13.0, V13.0.88"
        /*0030*/ 	.string	"Build cuda_13.0.r13.0/compiler.36424714_0"
        /*0030*/ 	.string	"-arch sm_100 -m 64 "



//--------------------- .note.nv.cuinfo           --------------------------
	.section	.note.nv.cuinfo,"",@"SHT_NOTE"
	.sectionflags	@"SHF_NOTE_NV_CUINFO"
        /*0018*/ 	.short	0x0002
        /*001a*/ 	.short	0x0064
        /*001c*/ 	.short	0x0082
	.zero		2


//--------------------- .nv.info                  --------------------------
	.section	.nv.info,"",@"SHT_CUDA_INFO"
	.align	4


	//----- nvinfo : EIATTR_REGCOUNT
	.align		4
        /*0000*/ 	.byte	0x04, 0x2f
        /*0002*/ 	.short	(.L_1 - .L_0)
	.align		4
.L_0:
        /*0004*/ 	.word	index@(_Z29entropy_with_register_spilingILi128EhfhLi256ELi2EEviiPKT0_PT1_)
        /*0008*/ 	.word	0x00000019


	//----- nvinfo : EIATTR_FRAME_SIZE
	.align		4
.L_1:
        /*000c*/ 	.byte	0x04, 0x11
        /*000e*/ 	.short	(.L_3 - .L_2)
	.align		4
.L_2:
        /*0010*/ 	.word	index@($__internal_1_$__cuda_sm20_rcp_rn_f32_slowpath)
        /*0014*/ 	.word	0x00000100


	//----- nvinfo : EIATTR_FRAME_SIZE
	.align		4
.L_3:
        /*0018*/ 	.byte	0x04, 0x11
        /*001a*/ 	.short	(.L_5 - .L_4)
	.align		4
.L_4:
        /*001c*/ 	.word	index@(_Z29entropy_with_register_spilingILi128EhfhLi256ELi2EEviiPKT0_PT1_)
        /*0020*/ 	.word	0x00000100


	//----- nvinfo : EIATTR_REGCOUNT
	.align		4
.L_5:
        /*0024*/ 	.byte	0x04, 0x2f
        /*0026*/ 	.short	(.L_7 - .L_6)
	.align		4
.L_6:
        /*0028*/ 	.word	index@(_Z26entropy_with_low_occupancyILi128EhfhLi256ELi2EEviiPKT0_PT1_)
        /*002c*/ 	.word	0x0000001d


	//----- nvinfo : EIATTR_FRAME_SIZE
	.align		4
.L_7:
        /*0030*/ 	.byte	0x04, 0x11
        /*0032*/ 	.short	(.L_9 - .L_8)
	.align		4
.L_8:
        /*0034*/ 	.word	index@($__internal_0_$__cuda_sm20_rcp_rn_f32_slowpath)
        /*0038*/ 	.word	0x00000000


	//----- nvinfo : EIATTR_FRAME_SIZE
	.align		4
.L_9:
        /*003c*/ 	.byte	0x04, 0x11
        /*003e*/ 	.short	(.L_11 - .L_10)
	.align		4
.L_10:
        /*0040*/ 	.word	index@(_Z26entropy_with_low_occupancyILi128EhfhLi256ELi2EEviiPKT0_PT1_)
        /*0044*/ 	.word	0x00000000


	//----- nvinfo : EIATTR_MIN_STACK_SIZE
	.align		4
.L_11:
        /*0048*/ 	.byte	0x04, 0x12
        /*004a*/ 	.short	(.L_13 - .L_12)
	.align		4
.L_12:
        /*004c*/ 	.word	index@(_Z26entropy_with_low_occupancyILi128EhfhLi256ELi2EEviiPKT0_PT1_)
        /*0050*/ 	.word	0x00000000


	//----- nvinfo : EIATTR_MIN_STACK_SIZE
	.align		4
.L_13:
        /*0054*/ 	.byte	0x04, 0x12
        /*0056*/ 	.short	(.L_15 - .L_14)
	.align		4
.L_14:
        /*0058*/ 	.word	index@(_Z29entropy_with_register_spilingILi128EhfhLi256ELi2EEviiPKT0_PT1_)
        /*005c*/ 	.word	0x00000100
.L_15:


//--------------------- .nv.compat                --------------------------
	.section	.nv.compat,"",@"SHT_CUDA_COMPAT_INFO"
	.align	4
        /*0000*/ 	.byte	0x02, 0x09, 0x00, 0x00, 0x02, 0x02, 0x01, 0x00, 0x02, 0x05, 0x05, 0x00, 0x03, 0x07, 0x01, 0x01
        /*0010*/ 	.byte	0x02, 0x03, 0x00, 0x00, 0x02, 0x06, 0x01, 0x00, 0x04, 0x0b, 0x08, 0x00, 0x09, 0x00, 0x00, 0x00
        /*0020*/ 	.byte	0x00, 0x00, 0x00, 0x00


//--------------------- .nv.info._Z26entropy_with_low_occupancyILi128EhfhLi256ELi2EEviiPKT0_PT1_ --------------------------
	.section	.nv.info._Z26entropy_with_low_occupancyILi128EhfhLi256ELi2EEviiPKT0_PT1_,"",@"SHT_CUDA_INFO"
	.sectionflags	@""
	.align	4


	//----- nvinfo : EIATTR_CUDA_API_VERSION
	.align		4
        /*0000*/ 	.byte	0x04, 0x37
        /*0002*/ 	.short	(.L_17 - .L_16)
.L_16:
        /*0004*/ 	.word	0x00000082


	//----- nvinfo : EIATTR_KPARAM_INFO
	.align		4
.L_17:
        /*0008*/ 	.byte	0x04, 0x17
        /*000a*/ 	.short	(.L_19 - .L_18)
.L_18:
        /*000c*/ 	.word	0x00000000
        /*0010*/ 	.short	0x0003
        /*0012*/ 	.short	0x0010
        /*0014*/ 	.byte	0x00, 0xf5, 0x21, 0x00


	//----- nvinfo : EIATTR_KPARAM_INFO
	.align		4
.L_19:
        /*0018*/ 	.byte	0x04, 0x17
        /*001a*/ 	.short	(.L_21 - .L_20)
.L_20:
        /*001c*/ 	.word	0x00000000
        /*0020*/ 	.short	0x0002
        /*0022*/ 	.short	0x0008
        /*0024*/ 	.byte	0x00, 0xf5, 0x21, 0x00


	//----- nvinfo : EIATTR_KPARAM_INFO
	.align		4
.L_21:
        /*0028*/ 	.byte	0x04, 0x17
        /*002a*/ 	.short	(.L_23 - .L_22)
.L_22:
        /*002c*/ 	.word	0x00000000
        /*0030*/ 	.short	0x0001
        /*0032*/ 	.short	0x0004
        /*0034*/ 	.byte	0x00, 0xf0, 0x11, 0x00


	//----- nvinfo : EIATTR_KPARAM_INFO
	.align		4
.L_23:
        /*0038*/ 	.byte	0x04, 0x17
        /*003a*/ 	.short	(.L_25 - .L_24)
.L_24:
        /*003c*/ 	.word	0x00000000
        /*0040*/ 	.short	0x0000
        /*0042*/ 	.short	0x0000
        /*0044*/ 	.byte	0x00, 0xf0, 0x11, 0x00


	//----- nvinfo : EIATTR_SPARSE_MMA_MASK
	.align		4
.L_25:
        /*0048*/ 	.byte	0x03, 0x50
        /*004a*/ 	.short	0x0000


	//----- nvinfo : EIATTR_MAXREG_COUNT
	.align		4
        /*004c*/ 	.byte	0x03, 0x1b
        /*004e*/ 	.short	0x00ff


	//----- nvinfo : EIATTR_NUM_BARRIERS
	.align		4
        /*0050*/ 	.byte	0x02, 0x4c
        /*0052*/ 	.byte	0x01
	.zero		1


	//----- nvinfo : EIATTR_MERCURY_ISA_VERSION
	.align		4
        /*0054*/ 	.byte	0x03, 0x5f
        /*0056*/ 	.short	0x0101


	//----- nvinfo : EIATTR_VRC_CTA_INIT_COUNT
	.align		4
        /*0058*/ 	.byte	0x02, 0x4a
	.zero		1
	.zero		1


	//----- nvinfo : EIATTR_EXIT_INSTR_OFFSETS
	.align		4
        /*005c*/ 	.byte	0x04, 0x1c
        /*005e*/ 	.short	(.L_27 - .L_26)


	//   ....[0]....
.L_26:
        /*0060*/ 	.word	0x00000330


	//   ....[1]....
        /*0064*/ 	.word	0x000025a0


	//----- nvinfo : EIATTR_MAX_THREADS
	.align		4
.L_27:
        /*0068*/ 	.byte	0x04, 0x05
        /*006a*/ 	.short	(.L_29 - .L_28)
.L_28:
        /*006c*/ 	.word	0x00000080
        /*0070*/ 	.word	0x00000001
        /*0074*/ 	.word	0x00000001


	//----- nvinfo : EIATTR_CRS_STACK_SIZE
	.align		4
.L_29:
        /*0078*/ 	.byte	0x04, 0x1e
        /*007a*/ 	.short	(.L_31 - .L_30)
.L_30:
        /*007c*/ 	.word	0x00000000


	//----- nvinfo : EIATTR_CBANK_PARAM_SIZE
	.align		4
.L_31:
        /*0080*/ 	.byte	0x03, 0x19
        /*0082*/ 	.short	0x0018


	//----- nvinfo : EIATTR_PARAM_CBANK
	.align		4
        /*0084*/ 	.byte	0x04, 0x0a
        /*0086*/ 	.short	(.L_33 - .L_32)
	.align		4
.L_32:
        /*0088*/ 	.word	index@(.nv.constant0._Z26entropy_with_low_occupancyILi128EhfhLi256ELi2EEviiPKT0_PT1_)
        /*008c*/ 	.short	0x0380
        /*008e*/ 	.short	0x0018


	//----- nvinfo : EIATTR_SW_WAR
	.align		4
.L_33:
        /*0090*/ 	.byte	0x04, 0x36
        /*0092*/ 	.short	(.L_35 - .L_34)
.L_34:
        /*0094*/ 	.word	0x00000008
.L_35:


//--------------------- .nv.info._Z29entropy_with_register_spilingILi128EhfhLi256ELi2EEviiPKT0_PT1_ --------------------------
	.section	.nv.info._Z29entropy_with_register_spilingILi128EhfhLi256ELi2EEviiPKT0_PT1_,"",@"SHT_CUDA_INFO"
	.sectionflags	@""
	.align	4


	//----- nvinfo : EIATTR_CUDA_API_VERSION
	.align		4
        /*0000*/ 	.byte	0x04, 0x37
        /*0002*/ 	.short	(.L_37 - .L_36)
.L_36:
        /*0004*/ 	.word	0x00000082


	//----- nvinfo : EIATTR_KPARAM_INFO
	.align		4
.L_37:
        /*0008*/ 	.byte	0x04, 0x17
        /*000a*/ 	.short	(.L_39 - .L_38)
.L_38:
        /*000c*/ 	.word	0x00000000
        /*0010*/ 	.short	0x0003
        /*0012*/ 	.short	0x0010
        /*0014*/ 	.byte	0x00, 0xf5, 0x21, 0x00


	//----- nvinfo : EIATTR_KPARAM_INFO
	.align		4
.L_39:
        /*0018*/ 	.byte	0x04, 0x17
        /*001a*/ 	.short	(.L_41 - .L_40)
.L_40:
        /*001c*/ 	.word	0x00000000
        /*0020*/ 	.short	0x0002
        /*0022*/ 	.short	0x0008
        /*0024*/ 	.byte	0x00, 0xf5, 0x21, 0x00


	//----- nvinfo : EIATTR_KPARAM_INFO
	.align		4
.L_41:
        /*0028*/ 	.byte	0x04, 0x17
        /*002a*/ 	.short	(.L_43 - .L_42)
.L_42:
        /*002c*/ 	.word	0x00000000
        /*0030*/ 	.short	0x0001
        /*0032*/ 	.short	0x0004
        /*0034*/ 	.byte	0x00, 0xf0, 0x11, 0x00


	//----- nvinfo : EIATTR_KPARAM_INFO
	.align		4
.L_43:
        /*0038*/ 	.byte	0x04, 0x17
        /*003a*/ 	.short	(.L_45 - .L_44)
.L_44:
        /*003c*/ 	.word	0x00000000
        /*0040*/ 	.short	0x0000
        /*0042*/ 	.short	0x0000
        /*0044*/ 	.byte	0x00, 0xf0, 0x11, 0x00


	//----- nvinfo : EIATTR_SPARSE_MMA_MASK
	.align		4
.L_45:
        /*0048*/ 	.byte	0x03, 0x50
        /*004a*/ 	.short	0x0000


	//----- nvinfo : EIATTR_MAXREG_COUNT
	.align		4
        /*004c*/ 	.byte	0x03, 0x1b
        /*004e*/ 	.short	0x00ff


	//----- nvinfo : EIATTR_NUM_BARRIERS
	.align		4
        /*0050*/ 	.byte	0x02, 0x4c
        /*0052*/ 	.byte	0x01
	.zero		1


	//----- nvinfo : EIATTR_MERCURY_ISA_VERSION
	.align		4
        /*0054*/ 	.byte	0x03, 0x5f
        /*0056*/ 	.short	0x0101


	//----- nvinfo : EIATTR_VRC_CTA_INIT_COUNT
	.align		4
        /*0058*/ 	.byte	0x02, 0x4a
	.zero		1
	.zero		1


	//----- nvinfo : EIATTR_EXIT_INSTR_OFFSETS
	.align		4
        /*005c*/ 	.byte	0x04, 0x1c
        /*005e*/ 	.short	(.L_47 - .L_46)


	//   ....[0]....
.L_46:
        /*0060*/ 	.word	0x00000330


	//   ....[1]....
        /*0064*/ 	.word	0x00001650


	//----- nvinfo : EIATTR_MAX_THREADS
	.align		4
.L_47:
        /*0068*/ 	.byte	0x04, 0x05
        /*006a*/ 	.short	(.L_49 - .L_48)
.L_48:
        /*006c*/ 	.word	0x00000080
        /*0070*/ 	.word	0x00000001
        /*0074*/ 	.word	0x00000001


	//----- nvinfo : EIATTR_CRS_STACK_SIZE
	.align		4
.L_49:
        /*0078*/ 	.byte	0x04, 0x1e
        /*007a*/ 	.short	(.L_51 - .L_50)
.L_50:
        /*007c*/ 	.word	0x00000000


	//----- nvinfo : EIATTR_CBANK_PARAM_SIZE
	.align		4
.L_51:
        /*0080*/ 	.byte	0x03, 0x19
        /*0082*/ 	.short	0x0018


	//----- nvinfo : EIATTR_PARAM_CBANK
	.align		4
        /*0084*/ 	.byte	0x04, 0x0a
        /*0086*/ 	.short	(.L_53 - .L_52)
	.align		4
.L_52:
        /*0088*/ 	.word	index@(.nv.constant0._Z29entropy_with_register_spilingILi128EhfhLi256ELi2EEviiPKT0_PT1_)
        /*008c*/ 	.short	0x0380
        /*008e*/ 	.short	0x0018


	//----- nvinfo : EIATTR_SW_WAR
	.align		4
.L_53:
        /*0090*/ 	.byte	0x04, 0x36
        /*0092*/ 	.short	(.L_55 - .L_54)
.L_54:
        /*0094*/ 	.word	0x00000008
.L_55:


//--------------------- .nv.callgraph             --------------------------
	.section	.nv.callgraph,"",@"SHT_CUDA_CALLGRAPH"
	.align	4
	.sectionentsize	8
	.align		4
        /*0000*/ 	.word	0x00000000
	.align		4
        /*0004*/ 	.word	0xffffffff
	.align		4
        /*0008*/ 	.word	0x00000000
	.align		4
        /*000c*/ 	.word	0xfffffffe
	.align		4
        /*0010*/ 	.word	0x00000000
	.align		4
        /*0014*/ 	.word	0xfffffffd
	.align		4
        /*0018*/ 	.word	0x00000000
	.align		4
        /*001c*/ 	.word	0xfffffffc


//--------------------- .text._Z26entropy_with_low_occupancyILi128EhfhLi256ELi2EEviiPKT0_PT1_ --------------------------
	.section	.text._Z26entropy_with_low_occupancyILi128EhfhLi256ELi2EEviiPKT0_PT1_,"ax",@progbits
	.align	128
.text._Z26entropy_with_low_occupancyILi128EhfhLi256ELi2EEviiPKT0_PT1_:
        .type           _Z26entropy_with_low_occupancyILi128EhfhLi256ELi2EEviiPKT0_PT1_,@function
        .size           _Z26entropy_with_low_occupancyILi128EhfhLi256ELi2EEviiPKT0_PT1_,(.L_x_44 - _Z26entropy_with_low_occupancyILi128EhfhLi256ELi2EEviiPKT0_PT1_)
        .other          _Z26entropy_with_low_occupancyILi128EhfhLi256ELi2EEviiPKT0_PT1_,@"STO_CUDA_ENTRY STV_DEFAULT"
_Z26entropy_with_low_occupancyILi128EhfhLi256ELi2EEviiPKT0_PT1_:
[----:B------:R-:W-:Y:S01]  /*0000*/  LDC R1, c[0x0][0x37c] ;  /* 0x0000df00ff017b82 */ /* 0x000fe20000000800 */
[----:B------:R-:W0:Y:S07]  /*0010*/  S2R R11, SR_TID.X ;  /* 0x00000000000b7919 */ /* 0x000e2e0000002100 */
[----:B------:R-:W1:Y:S01]  /*0020*/  S2UR UR4, SR_CTAID.Y ;  /* 0x00000000000479c3 */ /* 0x000e620000002600 */
[----:B------:R-:W-:Y:S01]  /*0030*/  BSSY.RECONVERGENT B0, `(.L_x_0) ;  /* 0x000002b000007945 */ /* 0x000fe20003800200 */
[----:B------:R-:W1:Y:S06]  /*0040*/  S2R R3, SR_TID.Y ;  /* 0x0000000000037919 */ /* 0x000e6c0000002200 */
[----:B------:R-:W1:Y:S08]  /*0050*/  LDC R2, c[0x0][0x364] ;  /* 0x0000d900ff027b82 */ /* 0x000e700000000800 */
[----:B------:R-:W2:Y:S08]  /*0060*/  S2UR UR5, SR_CTAID.X ;  /* 0x00000000000579c3 */ /* 0x000eb00000002500 */
[----:B------:R-:W2:Y:S01]  /*0070*/  LDC R0, c[0x0][0x360] ;  /* 0x0000d800ff007b82 */ /* 0x000ea20000000800 */
[----:B0-----:R-:W-:Y:S01]  /*0080*/  ISETP.GT.U32.AND P0, PT, R11, 0x19, PT ;  /* 0x000000190b00780c */ /* 0x001fe20003f04070 */
[----:B-1----:R-:W-:-:S02]  /*0090*/  IMAD R2, R2, UR4, R3 ;  /* 0x0000000402027c24 */ /* 0x002fc4000f8e0203 */
[----:B--2---:R-:W-:-:S10]  /*00a0*/  IMAD R3, R0, UR5, R11 ;  /* 0x0000000500037c24 */ /* 0x004fd4000f8e020b */
[----:B------:R-:W-:Y:S05]  /*00b0*/  @P0 BRA `(.L_x_1) ;  /* 0x0000000000880947 */ /* 0x000fea0003800000 */
[----:B------:R-:W-:Y:S01]  /*00c0*/  ISETP.NE.AND P0, PT, R11, RZ, PT ;  /* 0x000000ff0b00720c */ /* 0x000fe20003f05270 */
[----:B------:R-:W-:Y:S01]  /*00d0*/  BSSY.RECONVERGENT B1, `(.L_x_2) ;  /* 0x000001a000017945 */ /* 0x000fe20003800200 */
[----:B------:R-:W-:-:S11]  /*00e0*/  IMAD.MOV.U32 R0, RZ, RZ, RZ ;  /* 0x000000ffff007224 */ /* 0x000fd600078e00ff */
[----:B------:R-:W-:Y:S05]  /*00f0*/  @!P0 BRA `(.L_x_3) ;  /* 0x00000000005c8947 */ /* 0x000fea0003800000 */
[----:B------:R-:W-:Y:S01]  /*0100*/  I2FP.F32.U32 R4, R11 ;  /* 0x0000000b00047245 */ /* 0x000fe20000201000 */
[----:B------:R-:W-:-:S03]  /*0110*/  IMAD.MOV.U32 R7, RZ, RZ, 0x3e055027 ;  /* 0x3e055027ff077424 */ /* 0x000fc600078e00ff */
[C---:B------:R-:W-:Y:S01]  /*0120*/  ISETP.GT.U32.AND P0, PT, R4.reuse, 0x7f7fffff, PT ;  /* 0x7f7fffff0400780c */ /* 0x040fe20003f04070 */
[----:B------:R-:W-:-:S05]  /*0130*/  VIADD R0, R4, 0xc0d55555 ;  /* 0xc0d5555504007836 */ /* 0x000fca0000000000 */
[----:B------:R-:W-:-:S05]  /*0140*/  LOP3.LUT R5, R0, 0xff800000, RZ, 0xc0, !PT ;  /* 0xff80000000057812 */ /* 0x000fca00078ec0ff */
[----:B------:R-:W-:-:S04]  /*0150*/  IMAD.IADD R0, R4, 0x1, -R5 ;  /* 0x0000000104007824 */ /* 0x000fc800078e0a05 */
[----:B------:R-:W-:Y:S01]  /*0160*/  FADD R6, R0, -1 ;  /* 0xbf80000000067421 */ /* 0x000fe20000000000 */
[----:B------:R-:W-:Y:S01]  /*0170*/  I2FP.F32.S32 R0, R5 ;  /* 0x0000000500007245 */ /* 0x000fe20000201400 */
[----:B------:R-:W-:Y:S02]  /*0180*/  IMAD.MOV.U32 R5, RZ, RZ, 0x7f800000 ;  /* 0x7f800000ff057424 */ /* 0x000fe400078e00ff */
[----:B------:R-:W-:Y:S02]  /*0190*/  FFMA R7, R6, -R7, 0.14084610342979431152 ;  /* 0x3e1039f606077423 */ /* 0x000fe40000000807 */
[----:B------:R-:W-:Y:S02]  /*01a0*/  FFMA R0, R0, 1.1920928955078125e-07, RZ ;  /* 0x3400000000007823 */ /* 0x000fe400000000ff */
[----:B------:R-:W-:-:S04]  /*01b0*/  FFMA R7, R6, R7, -0.12148627638816833496 ;  /* 0xbdf8cdcc06077423 */ /* 0x000fc80000000007 */
[----:B------:R-:W-:-:S04]  /*01c0*/  FFMA R7, R6, R7, 0.13980610668659210205 ;  /* 0x3e0f295506077423 */ /* 0x000fc80000000007 */
[----:B------:R-:W-:-:S04]  /*01d0*/  FFMA R7, R6, R7, -0.16684235632419586182 ;  /* 0xbe2ad8b906077423 */ /* 0x000fc80000000007 */
[----:B------:R-:W-:-:S04]  /*01e0*/  FFMA R7, R6, R7, 0.20012299716472625732 ;  /* 0x3e4ced0b06077423 */ /* 0x000fc80000000007 */
[----:B------:R-:W-:-:S04]  /*01f0*/  FFMA R7, R6, R7, -0.24999669194221496582 ;  /* 0xbe7fff2206077423 */ /* 0x000fc80000000007 */
[----:B------:R-:W-:-:S04]  /*0200*/  FFMA R7, R6, R7, 0.33333182334899902344 ;  /* 0x3eaaaa7806077423 */ /* 0x000fc80000000007 */
[----:B------:R-:W-:-:S04]  /*0210*/  FFMA R7, R6, R7, -0.5 ;  /* 0xbf00000006077423 */ /* 0x000fc80000000007 */
[----:B------:R-:W-:-:S04]  /*0220*/  FMUL R7, R6, R7 ;  /* 0x0000000706077220 */ /* 0x000fc80000400000 */
[----:B------:R-:W-:-:S04]  /*0230*/  FFMA R7, R6, R7, R6 ;  /* 0x0000000706077223 */ /* 0x000fc80000000006 */
[----:B------:R-:W-:Y:S01]  /*0240*/  FFMA R7, R0, 0.69314718246459960938, R7 ;  /* 0x3f31721800077823 */ /* 0x000fe20000000007 */
[----:B------:R-:W-:-:S04]  /*0250*/  @P0 FFMA R7, R4, R5, +INF ;  /* 0x7f80000004070423 */ /* 0x000fc80000000005 */
[----:B------:R-:W-:-:S07]  /*0260*/  FMUL R0, R4, R7 ;  /* 0x0000000704007220 */ /* 0x000fce0000400000 */
.L_x_3:
[----:B------:R-:W-:Y:S05]  /*0270*/  BSYNC.RECONVERGENT B1 ;  /* 0x0000000000017941 */ /* 0x000fea0003800200 */
.L_x_2:
[----:B------:R-:W0:Y:S01]  /*0280*/  S2UR UR5, SR_CgaCtaId ;  /* 0x00000000000579c3 */ /* 0x000e220000008800 */
[----:B------:R-:W-:Y:S02]  /*0290*/  UMOV UR4, 0x400 ;  /* 0x0000040000047882 */ /* 0x000fe40000000000 */
[----:B------:R-:W-:-:S04]  /*02a0*/  UIADD3 UR4, UPT, UPT, UR4, 0x8000, URZ ;  /* 0x0000800004047890 */ /* 0x000fc8000fffe0ff */
[----:B0-----:R-:W-:-:S06]  /*02b0*/  ULEA UR4, UR5, UR4, 0x18 ;  /* 0x0000000405047291 */ /* 0x001fcc000f8ec0ff */
[----:B------:R-:W-:-:S05]  /*02c0*/  LEA R5, R11, UR4, 0x2 ;  /* 0x000000040b057c11 */ /* 0x000fca000f8e10ff */
[----:B------:R0:W-:Y:S02]  /*02d0*/  STS [R5], R0 ;  /* 0x0000000005007388 */ /* 0x0001e40000000800 */
.L_x_1:
[----:B------:R-:W-:Y:S05]  /*02e0*/  BSYNC.RECONVERGENT B0 ;  /* 0x0000000000007941 */ /* 0x000fea0003800200 */
.L_x_0:
[----:B0-----:R-:W0:Y:S08]  /*02f0*/  LDC.64 R4, c[0x0][0x380] ;  /* 0x0000e000ff047b82 */ /* 0x001e300000000a00 */
[----:B------:R-:W-:Y:S01]  /*0300*/  BAR.SYNC.DEFER_BLOCKING 0x0 ;  /* 0x0000000000007b1d */ /* 0x000fe20000010000 */
[----:B0-----:R-:W-:-:S04]  /*0310*/  ISETP.GE.AND P0, PT, R2, R5, PT ;  /* 0x000000050200720c */ /* 0x001fc80003f06270 */
[----:B------:R-:W-:-:S13]  /*0320*/  ISETP.GE.OR P0, PT, R3, R4, P0 ;  /* 0x000000040300720c */ /* 0x000fda0000706670 */
[----:B------:R-:W-:Y:S05]  /*0330*/  @P0 EXIT ;  /* 0x000000000000094d */ /* 0x000fea0003800000 */
[----:B------:R-:W0:Y:S01]  /*0340*/  LDCU.64 UR8, c[0x0][0x388] ;  /* 0x00007100ff0877ac */ /* 0x000e220008000a00 */
[C---:B------:R-:W-:Y:S01]  /*0350*/  ISETP.GE.AND P4, PT, R3.reuse, RZ, PT ;  /* 0x000000ff0300720c */ /* 0x040fe20003f86270 */
[C---:B------:R-:W-:Y:S01]  /*0360*/  VIADD R7, R3.reuse, 0xfffffffe ;  /* 0xfffffffe03077836 */ /* 0x040fe20000000000 */
[----:B------:R-:W1:Y:S01]  /*0370*/  S2UR UR5, SR_CgaCtaId ;  /* 0x00000000000579c3 */ /* 0x000e620000008800 */
[-C--:B------:R-:W-:Y:S01]  /*0380*/  IMAD R6, R2, R4.reuse, RZ ;  /* 0x0000000402067224 */ /* 0x080fe200078e02ff */
[----:B------:R-:W-:Y:S01]  /*0390*/  IADD3 R9, PT, PT, R3, 0x1, RZ ;  /* 0x0000000103097810 */ /* 0x000fe20007ffe0ff */
[----:B------:R-:W2:Y:S01]  /*03a0*/  LDCU.64 UR6, c[0x0][0x358] ;  /* 0x00006b00ff0677ac */ /* 0x000ea20008000a00 */
[-C--:B------:R-:W-:Y:S01]  /*03b0*/  ISETP.GE.AND P0, PT, R7, R4.reuse, PT ;  /* 0x000000040700720c */ /* 0x080fe20003f06270 */
[----:B------:R-:W-:Y:S01]  /*03c0*/  VIADD R7, R3, 0x2 ;  /* 0x0000000203077836 */ /* 0x000fe20000000000 */
[----:B------:R-:W-:Y:S01]  /*03d0*/  SHF.R.S32.HI R0, RZ, 0x1f, R3 ;  /* 0x0000001fff007819 */ /* 0x000fe20000011403 */
[----:B------:R-:W-:Y:S01]  /*03e0*/  UMOV UR4, 0x400 ;  /* 0x0000040000047882 */ /* 0x000fe20000000000 */
[----:B------:R-:W-:-:S02]  /*03f0*/  ISETP.GE.AND P3, PT, R9, R4, PT ;  /* 0x000000040900720c */ /* 0x000fc40003f66270 */
[-C--:B------:R-:W-:Y:S01]  /*0400*/  ISETP.GE.AND P2, PT, R7, R4.reuse, PT ;  /* 0x000000040700720c */ /* 0x080fe20003f46270 */
[C-C-:B------:R-:W-:Y:S01]  /*0410*/  @P4 IMAD.IADD R8, R3.reuse, 0x1, R6.reuse ;  /* 0x0000000103084824 */ /* 0x140fe200078e0206 */
[--C-:B------:R-:W-:Y:S02]  /*0420*/  SHF.R.S32.HI R7, RZ, 0x1f, R6.reuse ;  /* 0x0000001fff077819 */ /* 0x100fe40000011406 */
[C---:B------:R-:W-:Y:S02]  /*0430*/  ISETP.GT.AND P1, PT, R3.reuse, R4, PT ;  /* 0x000000040300720c */ /* 0x040fe40003f24270 */
[C---:B0-----:R-:W-:Y:S01]  /*0440*/  IADD3 R16, P5, P6, R3.reuse, UR8, R6 ;  /* 0x0000000803107c10 */ /* 0x041fe2000febe006 */
[----:B------:R-:W-:Y:S01]  /*0450*/  VIADD R9, R2, 0xfffffffe ;  /* 0xfffffffe02097836 */ /* 0x000fe20000000000 */
[----:B------:R-:W-:Y:S02]  /*0460*/  ISETP.GT.AND P1, PT, R3, RZ, !P1 ;  /* 0x000000ff0300720c */ /* 0x000fe40004f24270 */
[----:B------:R-:W-:-:S02]  /*0470*/  IADD3.X R17, PT, PT, R0, UR9, R7, P5, P6 ;  /* 0x0000000900117c10 */ /* 0x000fc4000afec407 */
[C---:B------:R-:W-:Y:S02]  /*0480*/  @P4 IADD3 R14, P5, PT, R8.reuse, UR8, RZ ;  /* 0x00000008080e4c10 */ /* 0x040fe4000ffbe0ff */
[----:B------:R-:W-:Y:S01]  /*0490*/  ISETP.GT.AND P0, PT, R3, 0x1, !P0 ;  /* 0x000000010300780c */ /* 0x000fe20004704270 */
[----:B-1----:R-:W-:Y:S01]  /*04a0*/  ULEA UR4, UR5, UR4, 0x18 ;  /* 0x0000000405047291 */ /* 0x002fe2000f8ec0ff */
[----:B------:R-:W-:Y:S02]  /*04b0*/  @P4 LEA.HI.X.SX32 R15, R8, UR9, 0x1, P5 ;  /* 0x00000009080f4c11 */ /* 0x000fe4000a8f0eff */
[----:B------:R-:W-:Y:S02]  /*04c0*/  ISETP.GE.AND P5, PT, R9, R5, PT ;  /* 0x000000050900720c */ /* 0x000fe40003fa6270 */
[C---:B------:R-:W-:Y:S02]  /*04d0*/  ISETP.GT.AND P3, PT, R3.reuse, -0x2, !P3 ;  /* 0xfffffffe0300780c */ /* 0x040fe40005f64270 */
[----:B------:R-:W-:-:S02]  /*04e0*/  ISETP.GT.AND P2, PT, R3, -0x3, !P2 ;  /* 0xfffffffd0300780c */ /* 0x000fc40005744270 */
[----:B------:R-:W-:Y:S01]  /*04f0*/  ISETP.LT.U32.OR P5, PT, R2, 0x2, P5 ;  /* 0x000000020200780c */ /* 0x000fe20002fa1470 */
[----:B------:R0:W-:Y:S01]  /*0500*/  STS.U8 [R11+UR4], RZ ;  /* 0x000000ff0b007988 */ /* 0x0001e20008000004 */
[----:B------:R-:W-:-:S03]  /*0510*/  VIADD R7, R11, UR4 ;  /* 0x000000040b077c36 */ /* 0x000fc60008000000 */
[----:B------:R0:W-:Y:S01]  /*0520*/  STS.U8 [R11+UR4+0x80], RZ ;  /* 0x000080ff0b007988 */ /* 0x0001e20008000004 */
[----:B------:R-:W-:Y:S03]  /*0530*/  BSSY.RECONVERGENT B0, `(.L_x_4) ;  /* 0x0000135000007945 */ /* 0x000fe60003800200 */
[----:B------:R0:W-:Y:S04]  /*0540*/  STS.U8 [R11+UR4+0x100], RZ ;  /* 0x000100ff0b007988 */ /* 0x0001e80008000004 */
        /* <DEDUP_REMOVED lines=197> */
[----:B--2---:R0:W5:Y:S04]  /*11a0*/  @P0 LDG.E.U8 R26, desc[UR6][R16.64+-0x2] ;  /* 0xfffffe06101a0981 */ /* 0x004168000c1e1100 */
[----:B------:R0:W5:Y:S04]  /*11b0*/  @P1 LDG.E.U8 R12, desc[UR6][R16.64+-0x1] ;  /* 0xffffff06100c1981 */ /* 0x000168000c1e1100 */
[----:B------:R0:W5:Y:S04]  /*11c0*/  @P3 LDG.E.U8 R8, desc[UR6][R16.64+0x1] ;  /* 0x0000010610083981 */ /* 0x000168000c1e1100 */
[----:B------:R0:W5:Y:S04]  /*11d0*/  @P2 LDG.E.U8 R10, desc[UR6][R16.64+0x2] ;  /* 0x00000206100a2981 */ /* 0x000168000c1e1100 */
[----:B------:R0:W5:Y:S01]  /*11e0*/  @P4 LDG.E.U8 R14, desc[UR6][R14.64] ;  /* 0x000000060e0e4981 */ /* 0x000162000c1e1100 */
[----:B------:R-:W-:-:S03]  /*11f0*/  VIADD R21, R2, 0xffffffff ;  /* 0xffffffff02157836 */ /* 0x000fc60000000000 */
        /* <DEDUP_REMOVED lines=55> */
[----:B------:R0:W-:Y:S01]  /*1570*/  STS.U8 [R11+UR4+0x7f80], RZ ;  /* 0x007f80ff0b007988 */ /* 0x0001e20008000004 */
[----:B------:R-:W-:Y:S05]  /*1580*/  @P5 BRA `(.L_x_5) ;  /* 0x0000000000bc5947 */ /* 0x000fea0003800000 */
[----:B------:R-:W1:Y:S01]  /*1590*/  LDCU.64 UR4, c[0x0][0x388] ;  /* 0x00007100ff0477ac */ /* 0x000e620008000a00 */
[----:B------:R-:W-:Y:S01]  /*15a0*/  IMAD R18, R9, R4, RZ ;  /* 0x0000000409127224 */ /* 0x000fe200078e02ff */
[----:B------:R-:W-:Y:S01]  /*15b0*/  SHF.R.S32.HI R20, RZ, 0x1f, R3 ;  /* 0x0000001fff147819 */ /* 0x000fe20000011403 */
[----:B------:R-:W-:-:S03]  /*15c0*/  VIADD R9, R3, 0xfffffffe ;  /* 0xfffffffe03097836 */ /* 0x000fc60000000000 */
[--C-:B0-----:R-:W-:Y:S02]  /*15d0*/  SHF.R.S32.HI R11, RZ, 0x1f, R18.reuse ;  /* 0x0000001fff0b7819 */ /* 0x101fe40000011412 */
[----:B-1----:R-:W-:-:S04]  /*15e0*/  IADD3 R16, P5, P6, R3, UR4, R18 ;  /* 0x0000000403107c10 */ /* 0x002fc8000febe012 */
[----:B------:R-:W-:Y:S02]  /*15f0*/  IADD3.X R17, PT, PT, R20, UR5, R11, P5, P6 ;  /* 0x0000000514117c10 */ /* 0x000fe4000afec40b */
[----:B------:R-:W-:-:S04]  /*1600*/  ISETP.GE.AND P5, PT, R9, R4, PT ;  /* 0x000000040900720c */ /* 0x000fc80003fa6270 */
[----:B------:R-:W-:-:S13]  /*1610*/  ISETP.LT.OR P5, PT, R3, 0x2, P5 ;  /* 0x000000020300780c */ /* 0x000fda0002fa1670 */
[----:B------:R-:W2:Y:S01]  /*1620*/  @!P5 LDG.E.U8 R20, desc[UR6][R16.64+-0x2] ;  /* 0xfffffe061014d981 */ /* 0x000ea2000c1e1100 */
[----:B------:R-:W-:-:S13]  /*1630*/  ISETP.GE.AND P6, PT, R3, RZ, PT ;  /* 0x000000ff0300720c */ /* 0x000fda0003fc6270 */
[----:B------:R-:W-:Y:S01]  /*1640*/  @P6 IMAD.IADD R11, R3, 0x1, R18 ;  /* 0x00000001030b6824 */ /* 0x000fe200078e0212 */
[----:B--2---:R-:W-:-:S05]  /*1650*/  @!P5 LEA R20, R20, R7, 0x7 ;  /* 0x000000071414d211 */ /* 0x004fca00078e38ff */
[----:B------:R-:W0:Y:S02]  /*1660*/  @!P5 LDS.U8 R9, [R20] ;  /* 0x000000001409d984 */ /* 0x000e240000000000 */
[----:B0-----:R-:W-:-:S05]  /*1670*/  @!P5 VIADD R9, R9, 0x1 ;  /* 0x000000010909d836 */ /* 0x001fca0000000000 */
[----:B------:R-:W-:Y:S01]  /*1680*/  @!P5 STS.U8 [R20], R9 ;  /* 0x000000091400d388 */ /* 0x000fe20000000000 */
[----:B------:R-:W-:-:S04]  /*1690*/  @P6 IADD3 R18, P5, PT, R11, UR4, RZ ;  /* 0x000000040b126c10 */ /* 0x000fc8000ffbe0ff */
[----:B------:R-:W-:Y:S02]  /*16a0*/  @P6 LEA.HI.X.SX32 R19, R11, UR5, 0x1, P5 ;  /* 0x000000050b136c11 */ /* 0x000fe4000a8f0eff */
[----:B------:R-:W-:-:S03]  /*16b0*/  ISETP.GT.AND P5, PT, R3, R4, PT ;  /* 0x000000040300720c */ /* 0x000fc60003fa4270 */
[----:B------:R-:W2:Y:S01]  /*16c0*/  @P6 LDG.E.U8 R18, desc[UR6][R18.64] ;  /* 0x0000000612126981 */ /* 0x000ea2000c1e1100 */
[----:B------:R-:W-:-:S13]  /*16d0*/  ISETP.LT.OR P5, PT, R3, 0x1, P5 ;  /* 0x000000010300780c */ /* 0x000fda0002fa1670 */
[----:B------:R-:W3:Y:S01]  /*16e0*/  @!P5 LDG.E.U8 R22, desc[UR6][R16.64+-0x1] ;  /* 0xffffff061016d981 */ /* 0x000ee2000c1e1100 */
[----:B------:R-:W-:Y:S02]  /*16f0*/  VIADD R13, R3, 0x1 ;  /* 0x00000001030d7836 */ /* 0x000fe40000000000 */
[----:B---3--:R-:W-:-:S05]  /*1700*/  @!P5 IMAD R22, R22, 0x80, R7 ;  /* 0x000000801616d824 */ /* 0x008fca00078e0207 */
[----:B------:R-:W0:Y:S02]  /*1710*/  @!P5 LDS.U8 R11, [R22] ;  /* 0x00000000160bd984 */ /* 0x000e240000000000 */
[----:B0-----:R-:W-:-:S05]  /*1720*/  @!P5 VIADD R11, R11, 0x1 ;  /* 0x000000010b0bd836 */ /* 0x001fca0000000000 */
[----:B------:R-:W-:Y:S01]  /*1730*/  @!P5 STS.U8 [R22], R11 ;  /* 0x0000000b1600d388 */ /* 0x000fe20000000000 */
[----:B------:R-:W-:-:S04]  /*1740*/  ISETP.GE.AND P5, PT, R13, R4, PT ;  /* 0x000000040d00720c */ /* 0x000fc80003fa6270 */
[----:B------:R-:W-:-:S13]  /*1750*/  ISETP.LT.OR P5, PT, R3, -0x1, P5 ;  /* 0xffffffff0300780c */ /* 0x000fda0002fa1670 */
[----:B------:R-:W3:Y:S01]  /*1760*/  @!P5 LDG.E.U8 R24, desc[UR6][R16.64+0x1] ;  /* 0x000001061018d981 */ /* 0x000ee2000c1e1100 */
[----:B--2---:R-:W-:-:S05]  /*1770*/  @P6 IMAD R9, R18, 0x80, R7 ;  /* 0x0000008012096824 */ /* 0x004fca00078e0207 */
[----:B------:R-:W0:Y:S02]  /*1780*/  @P6 LDS.U8 R13, [R9] ;  /* 0x00000000090d6984 */ /* 0x000e240000000000 */
[----:B0-----:R-:W-:-:S05]  /*1790*/  @P6 IADD3 R20, PT, PT, R13, 0x1, RZ ;  /* 0x000000010d146810 */ /* 0x001fca0007ffe0ff */
[----:B------:R-:W-:Y:S01]  /*17a0*/  @P6 STS.U8 [R9], R20 ;  /* 0x0000001409006388 */ /* 0x000fe20000000000 */
[----:B------:R-:W-:Y:S02]  /*17b0*/  VIADD R11, R3, 0x2 ;  /* 0x00000002030b7836 */ /* 0x000fe40000000000 */
[----:B---3--:R-:W-:-:S05]  /*17c0*/  @!P5 IMAD R24, R24, 0x80, R7 ;  /* 0x000000801818d824 */ /* 0x008fca00078e0207 */
[----:B------:R-:W0:Y:S02]  /*17d0*/  @!P5 LDS.U8 R13, [R24] ;  /* 0x00000000180dd984 */ /* 0x000e240000000000 */
[----:B0-----:R-:W-:-:S05]  /*17e0*/  @!P5 VIADD R13, R13, 0x1 ;  /* 0x000000010d0dd836 */ /* 0x001fca0000000000 */
[----:B------:R1:W-:Y:S01]  /*17f0*/  @!P5 STS.U8 [R24], R13 ;  /* 0x0000000d1800d388 */ /* 0x0003e20000000000 */
[----:B------:R-:W-:-:S04]  /*1800*/  ISETP.GE.AND P5, PT, R11, R4, PT ;  /* 0x000000040b00720c */ /* 0x000fc80003fa6270 */
[----:B------:R-:W-:-:S13]  /*1810*/  ISETP.LT.OR P5, PT, R3, -0x2, P5 ;  /* 0xfffffffe0300780c */ /* 0x000fda0002fa1670 */
[----:B-1----:R-:W-:Y:S05]  /*1820*/  @P5 BRA `(.L_x_5) ;  /* 0x0000000000145947 */ /* 0x002fea0003800000 */
[----:B------:R-:W2:Y:S02]  /*1830*/  LDG.E.U8 R16, desc[UR6][R16.64+0x2] ;  /* 0x0000020610107981 */ /* 0x000ea4000c1e1100 */
[----:B--2---:R-:W-:-:S05]  /*1840*/  IMAD R9, R16, 0x80, R7 ;  /* 0x0000008010097824 */ /* 0x004fca00078e0207 */
[----:B------:R-:W0:Y:S02]  /*1850*/  LDS.U8 R11, [R9] ;  /* 0x00000000090b7984 */ /* 0x000e240000000000 */
[----:B0-----:R-:W-:-:S05]  /*1860*/  VIADD R18, R11, 0x1 ;  /* 0x000000010b127836 */ /* 0x001fca0000000000 */
[----:B------:R1:W-:Y:S02]  /*1870*/  STS.U8 [R9], R18 ;  /* 0x0000001209007388 */ /* 0x0003e40000000000 */
.L_x_5:
[----:B------:R-:W-:Y:S05]  /*1880*/  BSYNC.RECONVERGENT B0 ;  /* 0x0000000000007941 */ /* 0x000fea0003800200 */
.L_x_4:
[----:B------:R-:W-:Y:S01]  /*1890*/  ISETP.GE.U32.AND P5, PT, R21, R5, PT ;  /* 0x000000051500720c */ /* 0x000fe20003fa6070 */
[----:B------:R-:W-:Y:S01]  /*18a0*/  BSSY.RECONVERGENT B0, `(.L_x_6) ;  /* 0x0000032000007945 */ /* 0x000fe20003800200 */
[----:B-----5:R-:W-:-:S11]  /*18b0*/  @P0 LEA R26, R26, R7, 0x7 ;  /* 0x000000071a1a0211 */ /* 0x020fd600078e38ff */
[----:B------:R-:W-:Y:S05]  /*18c0*/  @P5 BRA `(.L_x_7) ;  /* 0x0000000000bc5947 */ /* 0x000fea0003800000 */
[----:B------:R-:W2:Y:S01]  /*18d0*/  LDCU.64 UR4, c[0x0][0x388] ;  /* 0x00007100ff0477ac */ /* 0x000ea20008000a00 */
[----:B-1----:R-:W-:Y:S01]  /*18e0*/  IMAD R18, R21, R4, RZ ;  /* 0x0000000415127224 */ /* 0x002fe200078e02ff */
[----:B------:R-:W-:Y:S01]  /*18f0*/  SHF.R.S32.HI R20, RZ, 0x1f, R3 ;  /* 0x0000001fff147819 */ /* 0x000fe20000011403 */
[----:B0-----:R-:W-:-:S03]  /*1900*/  VIADD R11, R3, 0xfffffffe ;  /* 0xfffffffe030b7836 */ /* 0x001fc60000000000 */
[--C-:B------:R-:W-:Y:S02]  /*1910*/  SHF.R.S32.HI R9, RZ, 0x1f, R18.reuse ;  /* 0x0000001fff097819 */ /* 0x100fe40000011412 */
[----:B--2---:R-:W-:-:S04]  /*1920*/  IADD3 R16, P5, P6, R3, UR4, R18 ;  /* 0x0000000403107c10 */ /* 0x004fc8000febe012 */
[----:B------:R-:W-:Y:S02]  /*1930*/  IADD3.X R17, PT, PT, R20, UR5, R9, P5, P6 ;  /* 0x0000000514117c10 */ /* 0x000fe4000afec409 */
[----:B------:R-:W-:-:S04]  /*1940*/  ISETP.GE.AND P5, PT, R11, R4, PT ;  /* 0x000000040b00720c */ /* 0x000fc80003fa6270 */
[----:B------:R-:W-:-:S13]  /*1950*/  ISETP.LT.OR P5, PT, R3, 0x2, P5 ;  /* 0x000000020300780c */ /* 0x000fda0002fa1670 */
[----:B------:R-:W2:Y:S01]  /*1960*/  @!P5 LDG.E.U8 R20, desc[UR6][R16.64+-0x2] ;  /* 0xfffffe061014d981 */ /* 0x000ea2000c1e1100 */
[----:B------:R-:W-:-:S13]  /*1970*/  ISETP.GE.AND P6, PT, R3, RZ, PT ;  /* 0x000000ff0300720c */ /* 0x000fda0003fc6270 */
[----:B------:R-:W-:Y:S02]  /*1980*/  @P6 IMAD.IADD R11, R3, 0x1, R18 ;  /* 0x00000001030b6824 */ /* 0x000fe400078e0212 */
[----:B--2---:R-:W-:-:S05]  /*1990*/  @!P5 IMAD R20, R20, 0x80, R7 ;  /* 0x000000801414d824 */ /* 0x004fca00078e0207 */
        /* <DEDUP_REMOVED lines=12> */
[----:B0-----:R-:W-:-:S05]  /*1a60*/  @!P5 IADD3 R11, PT, PT, R11, 0x1, RZ ;  /* 0x000000010b0bd810 */ /* 0x001fca0007ffe0ff */
[----:B------:R-:W-:Y:S01]  /*1a70*/  @!P5 STS.U8 [R22], R11 ;  /* 0x0000000b1600d388 */ /* 0x000fe20000000000 */
[----:B------:R-:W-:-:S04]  /*1a80*/  ISETP.GE.AND P5, PT, R13, R4, PT ;  /* 0x000000040d00720c */ /* 0x000fc80003fa6270 */
[----:B------:R-:W-:-:S13]  /*1a90*/  ISETP.LT.OR P5, PT, R3, -0x1, P5 ;  /* 0xffffffff0300780c */ /* 0x000fda0002fa1670 */
[----:B------:R-:W3:Y:S01]  /*1aa0*/  @!P5 LDG.E.U8 R24, desc[UR6][R16.64+0x1] ;  /* 0x000001061018d981 */ /* 0x000ee2000c1e1100 */
[----:B--2---:R-:W-:-:S05]  /*1ab0*/  @P6 IMAD R9, R18, 0x80, R7 ;  /* 0x0000008012096824 */ /* 0x004fca00078e0207 */
[----:B------:R-:W0:Y:S02]  /*1ac0*/  @P6 LDS.U8 R13, [R9] ;  /* 0x00000000090d6984 */ /* 0x000e240000000000 */
[----:B0-----:R-:W-:-:S05]  /*1ad0*/  @P6 VIADD R20, R13, 0x1 ;  /* 0x000000010d146836 */ /* 0x001fca0000000000 */
[----:B------:R-:W-:Y:S01]  /*1ae0*/  @P6 STS.U8 [R9], R20 ;  /* 0x0000001409006388 */ /* 0x000fe20000000000 */
[----:B------:R-:W-:Y:S01]  /*1af0*/  IADD3 R11, PT, PT, R3, 0x2, RZ ;  /* 0x00000002030b7810 */ /* 0x000fe20007ffe0ff */
[----:B---3--:R-:W-:-:S05]  /*1b00*/  @!P5 IMAD R24, R24, 0x80, R7 ;  /* 0x000000801818d824 */ /* 0x008fca00078e0207 */
[----:B------:R-:W0:Y:S02]  /*1b10*/  @!P5 LDS.U8 R13, [R24] ;  /* 0x00000000180dd984 */ /* 0x000e240000000000 */
[----:B0-----:R-:W-:-:S05]  /*1b20*/  @!P5 VIADD R13, R13, 0x1 ;  /* 0x000000010d0dd836 */ /* 0x001fca0000000000 */
[----:B------:R2:W-:Y:S01]  /*1b30*/  @!P5 STS.U8 [R24], R13 ;  /* 0x0000000d1800d388 */ /* 0x0005e20000000000 */
[----:B------:R-:W-:-:S04]  /*1b40*/  ISETP.GE.AND P5, PT, R11, R4, PT ;  /* 0x000000040b00720c */ /* 0x000fc80003fa6270 */
[----:B------:R-:W-:-:S13]  /*1b50*/  ISETP.LT.OR P5, PT, R3, -0x2, P5 ;  /* 0xfffffffe0300780c */ /* 0x000fda0002fa1670 */
[----:B--2---:R-:W-:Y:S05]  /*1b60*/  @P5 BRA `(.L_x_7) ;  /* 0x0000000000145947 */ /* 0x004fea0003800000 */
[----:B------:R-:W2:Y:S02]  /*1b70*/  LDG.E.U8 R16, desc[UR6][R16.64+0x2] ;  /* 0x0000020610107981 */ /* 0x000ea4000c1e1100 */
[----:B--2---:R-:W-:-:S05]  /*1b80*/  IMAD R9, R16, 0x80, R7 ;  /* 0x0000008010097824 */ /* 0x004fca00078e0207 */
[----:B------:R-:W0:Y:S02]  /*1b90*/  LDS.U8 R11, [R9] ;  /* 0x00000000090b7984 */ /* 0x000e240000000000 */
[----:B0-----:R-:W-:-:S05]  /*1ba0*/  VIADD R18, R11, 0x1 ;  /* 0x000000010b127836 */ /* 0x001fca0000000000 */
[----:B------:R2:W-:Y:S02]  /*1bb0*/  STS.U8 [R9], R18 ;  /* 0x0000001209007388 */ /* 0x0005e40000000000 */
.L_x_7:
[----:B------:R-:W-:Y:S05]  /*1bc0*/  BSYNC.RECONVERGENT B0 ;  /* 0x0000000000007941 */ /* 0x000fea0003800200 */
.L_x_6:
[----:B-12---:R-:W1:Y:S01]  /*1bd0*/  @P0 LDS.U8 R9, [R26] ;  /* 0x000000001a090984 */ /* 0x006e620000000000 */
[--C-:B------:R-:W-:Y:S01]  /*1be0*/  @P1 IMAD R12, R12, 0x80, R7.reuse ;  /* 0x000000800c0c1824 */ /* 0x100fe200078e0207 */
[----:B------:R-:W-:Y:S01]  /*1bf0*/  @P4 LEA R14, R14, R7, 0x7 ;  /* 0x000000070e0e4211 */ /* 0x000fe200078e38ff */
[--C-:B------:R-:W-:Y:S01]  /*1c00*/  @P3 IMAD R8, R8, 0x80, R7.reuse ;  /* 0x0000008008083824 */ /* 0x100fe200078e0207 */
[C---:B0-----:R-:W-:Y:S01]  /*1c10*/  IADD3 R17, PT, PT, -R3.reuse, RZ, RZ ;  /* 0x000000ff03117210 */ /* 0x041fe20007ffe1ff */
[----:B------:R-:W-:Y:S01]  /*1c20*/  @P2 IMAD R10, R10, 0x80, R7 ;  /* 0x000000800a0a2824 */ /* 0x000fe200078e0207 */
[----:B------:R-:W-:Y:S01]  /*1c30*/  VIMNMX R16, PT, PT, R3, 0x2, PT ;  /* 0x0000000203107848 */ /* 0x000fe20003fe0100 */
[----:B------:R-:W-:Y:S01]  /*1c40*/  IMAD.MOV R18, RZ, RZ, -R2 ;  /* 0x000000ffff127224 */ /* 0x000fe200078e0a02 */
[----:B------:R-:W-:Y:S01]  /*1c50*/  BSSY.RECONVERGENT B0, `(.L_x_8) ;  /* 0x000003c000007945 */ /* 0x000fe20003800200 */
[----:B------:R-:W-:Y:S02]  /*1c60*/  VIADD R20, R2, 0x2 ;  /* 0x0000000202147836 */ /* 0x000fe40000000000 */
[----:B-1----:R-:W-:-:S05]  /*1c70*/  @P0 VIADD R9, R9, 0x1 ;  /* 0x0000000109090836 */ /* 0x002fca0000000000 */
[----:B------:R-:W-:Y:S04]  /*1c80*/  @P0 STS.U8 [R26], R9 ;  /* 0x000000091a000388 */ /* 0x000fe80000000000 */
[----:B------:R-:W0:Y:S02]  /*1c90*/  @P1 LDS.U8 R11, [R12] ;  /* 0x000000000c0b1984 */ /* 0x000e240000000000 */
[----:B0-----:R-:W-:-:S05]  /*1ca0*/  @P1 VIADD R11, R11, 0x1 ;  /* 0x000000010b0b1836 */ /* 0x001fca0000000000 */
[----:B------:R0:W-:Y:S04]  /*1cb0*/  @P1 STS.U8 [R12], R11 ;  /* 0x0000000b0c001388 */ /* 0x0001e80000000000 */
[----:B------:R-:W1:Y:S01]  /*1cc0*/  @P4 LDS.U8 R13, [R14] ;  /* 0x000000000e0d4984 */ /* 0x000e620000000000 */
[----:B0-----:R-:W-:Y:S02]  /*1cd0*/  VIMNMX.U32 R12, PT, PT, R2, 0x2, PT ;  /* 0x00000002020c7848 */ /* 0x001fe40003fe0000 */
[----:B------:R-:W-:-:S05]  /*1ce0*/  VIADDMNMX R11, R18, R5, 0x2, PT ;  /* 0x00000002120b7446 */ /* 0x000fca0003800105 */
[----:B------:R-:W-:Y:S02]  /*1cf0*/  IMAD.IADD R11, R11, 0x1, R12 ;  /* 0x000000010b0b7824 */ /* 0x000fe400078e020c */
[----:B------:R-:W-:-:S05]  /*1d00*/  VIADD R12, R2, 0x1 ;  /* 0x00000001020c7836 */ /* 0x000fca0000000000 */
[----:B------:R-:W-:Y:S01]  /*1d10*/  ISETP.GE.U32.AND P5, PT, R12, R5, PT ;  /* 0x000000050c00720c */ /* 0x000fe20003fa6070 */
[----:B-1----:R-:W-:-:S05]  /*1d20*/  @P4 VIADD R13, R13, 0x1 ;  /* 0x000000010d0d4836 */ /* 0x002fca0000000000 */
[----:B------:R0:W-:Y:S04]  /*1d30*/  @P4 STS.U8 [R14], R13 ;  /* 0x0000000d0e004388 */ /* 0x0001e80000000000 */
[----:B------:R-:W1:Y:S01]  /*1d40*/  @P3 LDS.U8 R15, [R8] ;  /* 0x00000000080f3984 */ /* 0x000e620000000000 */
[----:B0-----:R-:W-:-:S05]  /*1d50*/  VIADDMNMX R13, R17, R4, 0x2, PT ;  /* 0x00000002110d7446 */ /* 0x001fca0003800104 */
[----:B------:R-:W-:Y:S02]  /*1d60*/  IMAD.IADD R16, R13, 0x1, R16 ;  /* 0x000000010d107824 */ /* 0x000fe400078e0210 */
[----:B-1----:R-:W-:-:S05]  /*1d70*/  @P3 VIADD R15, R15, 0x1 ;  /* 0x000000010f0f3836 */ /* 0x002fca0000000000 */
[----:B------:R0:W-:Y:S04]  /*1d80*/  @P3 STS.U8 [R8], R15 ;  /* 0x0000000f08003388 */ /* 0x0001e80000000000 */
[----:B------:R-:W1:Y:S01]  /*1d90*/  @P2 LDS.U8 R9, [R10] ;  /* 0x000000000a092984 */ /* 0x000e620000000000 */
[----:B0-----:R-:W-:-:S05]  /*1da0*/  IMAD R8, R11, R16, R16 ;  /* 0x000000100b087224 */ /* 0x001fca00078e0210 */
[----:B------:R-:W-:-:S04]  /*1db0*/  IADD3 R8, PT, PT, R11, 0x1, R8 ;  /* 0x000000010b087810 */ /* 0x000fc80007ffe008 */
[----:B------:R-:W-:Y:S01]  /*1dc0*/  I2FP.F32.S32 R19, R8 ;  /* 0x0000000800137245 */ /* 0x000fe20000201400 */
[----:B-1----:R-:W-:-:S05]  /*1dd0*/  @P2 VIADD R9, R9, 0x1 ;  /* 0x0000000109092836 */ /* 0x002fca0000000000 */
[----:B------:R0:W-:Y:S01]  /*1de0*/  @P2 STS.U8 [R10], R9 ;  /* 0x000000090a002388 */ /* 0x0001e20000000000 */
[----:B------:R-:W-:Y:S05]  /*1df0*/  @P5 BRA `(.L_x_9) ;  /* 0x0000000000845947 */ /* 0x000fea0003800000 */
[----:B------:R-:W-:-:S04]  /*1e00*/  IADD3 R2, PT, PT, R6, R4, RZ ;  /* 0x0000000406027210 */ /* 0x000fc80007ffe0ff */
[--C-:B0-----:R-:W-:Y:S02]  /*1e10*/  SHF.R.S32.HI R9, RZ, 0x1f, R2.reuse ;  /* 0x0000001fff097819 */ /* 0x101fe40000011402 */
[----:B------:R-:W-:-:S04]  /*1e20*/  IADD3 R10, P5, P6, R3, UR8, R2 ;  /* 0x00000008030a7c10 */ /* 0x000fc8000febe002 */
[----:B------:R-:W-:-:S05]  /*1e30*/  IADD3.X R11, PT, PT, R0, UR9, R9, P5, P6 ;  /* 0x00000009000b7c10 */ /* 0x000fca000afec409 */
[----:B------:R-:W2:Y:S04]  /*1e40*/  @P0 LDG.E.U8 R14, desc[UR6][R10.64+-0x2] ;  /* 0xfffffe060a0e0981 */ /* 0x000ea8000c1e1100 */
[----:B------:R-:W3:Y:S01]  /*1e50*/  @P1 LDG.E.U8 R16, desc[UR6][R10.64+-0x1] ;  /* 0xffffff060a101981 */ /* 0x000ee2000c1e1100 */
[----:B------:R-:W-:-:S03]  /*1e60*/  @P4 IMAD.IADD R2, R3, 0x1, R2 ;  /* 0x0000000103024824 */ /* 0x000fc600078e0202 */
[----:B------:R-:W4:Y:S02]  /*1e70*/  @P3 LDG.E.U8 R18, desc[UR6][R10.64+0x1] ;  /* 0x000001060a123981 */ /* 0x000f24000c1e1100 */
[----:B------:R-:W-:-:S04]  /*1e80*/  @P4 IADD3 R12, P5, PT, R2, UR8, RZ ;  /* 0x00000008020c4c10 */ /* 0x000fc8000ffbe0ff */
[----:B------:R-:W-:-:S05]  /*1e90*/  @P4 LEA.HI.X.SX32 R13, R2, UR9, 0x1, P5 ;  /* 0x00000009020d4c11 */ /* 0x000fca000a8f0eff */
[----:B------:R-:W5:Y:S01]  /*1ea0*/  @P4 LDG.E.U8 R12, desc[UR6][R12.64] ;  /* 0x000000060c0c4981 */ /* 0x000f62000c1e1100 */
[----:B--2---:R-:W-:-:S05]  /*1eb0*/  @P0 IMAD R14, R14, 0x80, R7 ;  /* 0x000000800e0e0824 */ /* 0x004fca00078e0207 */
[----:B------:R-:W0:Y:S01]  /*1ec0*/  @P0 LDS.U8 R2, [R14] ;  /* 0x000000000e020984 */ /* 0x000e220000000000 */
[----:B---3--:R-:W-:Y:S02]  /*1ed0*/  @P1 IMAD R16, R16, 0x80, R7 ;  /* 0x0000008010101824 */ /* 0x008fe400078e0207 */
[----:B0-----:R-:W-:-:S05]  /*1ee0*/  @P0 VIADD R9, R2, 0x1 ;  /* 0x0000000102090836 */ /* 0x001fca0000000000 */
[----:B------:R-:W-:Y:S04]  /*1ef0*/  @P0 STS.U8 [R14], R9 ;  /* 0x000000090e000388 */ /* 0x000fe80000000000 */
[----:B------:R-:W0:Y:S02]  /*1f00*/  @P1 LDS.U8 R2, [R16] ;  /* 0x0000000010021984 */ /* 0x000e240000000000 */
[----:B0-----:R-:W-:Y:S01]  /*1f10*/  @P1 VIADD R15, R2, 0x1 ;  /* 0x00000001020f1836 */ /* 0x001fe20000000000 */
[----:B-----5:R-:W-:-:S04]  /*1f20*/  @P4 LEA R2, R12, R7, 0x7 ;  /* 0x000000070c024211 */ /* 0x020fc800078e38ff */
[----:B------:R-:W-:Y:S04]  /*1f30*/  @P1 STS.U8 [R16], R15 ;  /* 0x0000000f10001388 */ /* 0x000fe80000000000 */
[----:B------:R-:W0:Y:S01]  /*1f40*/  @P4 LDS.U8 R12, [R2] ;  /* 0x00000000020c4984 */ /* 0x000e220000000000 */
[----:B----4-:R-:W-:Y:S02]  /*1f50*/  @P3 IMAD R18, R18, 0x80, R7 ;  /* 0x0000008012123824 */ /* 0x010fe400078e0207 */
[----:B0-----:R-:W-:-:S05]  /*1f60*/  @P4 VIADD R13, R12, 0x1 ;  /* 0x000000010c0d4836 */ /* 0x001fca0000000000 */
[----:B------:R-:W-:Y:S04]  /*1f70*/  @P4 STS.U8 [R2], R13 ;  /* 0x0000000d02004388 */ /* 0x000fe80000000000 */
[----:B------:R-:W0:Y:S02]  /*1f80*/  @P3 LDS.U8 R12, [R18] ;  /* 0x00000000120c3984 */ /* 0x000e240000000000 */
[----:B0-----:R-:W-:-:S05]  /*1f90*/  @P3 VIADD R17, R12, 0x1 ;  /* 0x000000010c113836 */ /* 0x001fca0000000000 */
[----:B------:R1:W-:Y:S01]  /*1fa0*/  @P3 STS.U8 [R18], R17 ;  /* 0x0000001112003388 */ /* 0x0003e20000000000 */
[----:B------:R-:W-:Y:S05]  /*1fb0*/  @!P2 BRA `(.L_x_9) ;  /* 0x000000000014a947 */ /* 0x000fea0003800000 */
[----:B------:R-:W2:Y:S02]  /*1fc0*/  LDG.E.U8 R10, desc[UR6][R10.64+0x2] ;  /* 0x000002060a0a7981 */ /* 0x000ea4000c1e1100 */
[----:B--2---:R-:W-:-:S05]  /*1fd0*/  IMAD R2, R10, 0x80, R7 ;  /* 0x000000800a027824 */ /* 0x004fca00078e0207 */
[----:B------:R-:W0:Y:S02]  /*1fe0*/  LDS.U8 R9, [R2] ;  /* 0x0000000002097984 */ /* 0x000e240000000000 */
[----:B0-----:R-:W-:-:S05]  /*1ff0*/  VIADD R9, R9, 0x1 ;  /* 0x0000000109097836 */ /* 0x001fca0000000000 */
[----:B------:R2:W-:Y:S02]  /*2000*/  STS.U8 [R2], R9 ;  /* 0x0000000902007388 */ /* 0x0005e40000000000 */
.L_x_9:
[----:B------:R-:W-:Y:S05]  /*2010*/  BSYNC.RECONVERGENT B0 ;  /* 0x0000000000007941 */ /* 0x000fea0003800200 */
.L_x_8:
[----:B------:R-:W-:Y:S01]  /*2020*/  ISETP.GE.U32.AND P5, PT, R20, R5, PT ;  /* 0x000000051400720c */ /* 0x000fe20003fa6070 */
[----:B------:R-:W-:Y:S01]  /*2030*/  BSSY.RECONVERGENT B0, `(.L_x_10) ;  /* 0x0000025000007945 */ /* 0x000fe20003800200 */
[----:B--2---:R-:W-:-:S04]  /*2040*/  IADD3 R2, PT, PT, R19, 0x1800000, RZ ;  /* 0x0180000013027810 */ /* 0x004fc80007ffe0ff */
[----:B------:R-:W-:-:S07]  /*2050*/  LOP3.LUT R16, R2, 0x7f800000, RZ, 0xc0, !PT ;  /* 0x7f80000002107812 */ /* 0x000fce00078ec0ff */
[----:B------:R-:W-:Y:S05]  /*2060*/  @P5 BRA `(.L_x_11) ;  /* 0x0000000000845947 */ /* 0x000fea0003800000 */
[----:B------:R-:W-:-:S05]  /*2070*/  IMAD R2, R4, 0x2, R6 ;  /* 0x0000000204027824 */ /* 0x000fca00078e0206 */
[--C-:B------:R-:W-:Y:S02]  /*2080*/  SHF.R.S32.HI R5, RZ, 0x1f, R2.reuse ;  /* 0x0000001fff057819 */ /* 0x100fe40000011402 */
[----:B------:R-:W-:-:S04]  /*2090*/  IADD3 R4, P5, P6, R3, UR8, R2 ;  /* 0x0000000803047c10 */ /* 0x000fc8000febe002 */
[----:B------:R-:W-:-:S05]  /*20a0*/  IADD3.X R5, PT, PT, R0, UR9, R5, P5, P6 ;  /* 0x0000000900057c10 */ /* 0x000fca000afec405 */
[----:B------:R-:W2:Y:S04]  /*20b0*/  @P0 LDG.E.U8 R0, desc[UR6][R4.64+-0x2] ;  /* 0xfffffe0604000981 */ /* 0x000ea8000c1e1100 */
[----:B------:R-:W3:Y:S01]  /*20c0*/  @P1 LDG.E.U8 R12, desc[UR6][R4.64+-0x1] ;  /* 0xffffff06040c1981 */ /* 0x000ee2000c1e1100 */
[----:B------:R-:W-:-:S03]  /*20d0*/  @P4 IMAD.IADD R2, R3, 0x1, R2 ;  /* 0x0000000103024824 */ /* 0x000fc600078e0202 */
[----:B------:R-:W4:Y:S02]  /*20e0*/  @P3 LDG.E.U8 R14, desc[UR6][R4.64+0x1] ;  /* 0x00000106040e3981 */ /* 0x000f24000c1e1100 */
[----:B0-----:R-:W-:-:S04]  /*20f0*/  @P4 IADD3 R10, P5, PT, R2, UR8, RZ ;  /* 0x00000008020a4c10 */ /* 0x001fc8000ffbe0ff */
        /* <DEDUP_REMOVED lines=8> */
[----:B0-----:R-:W-:Y:S01]  /*2180*/  @P1 IADD3 R13, PT, PT, R2, 0x1, RZ ;  /* 0x00000001020d1810 */ /* 0x001fe20007ffe0ff */
[----:B-----5:R-:W-:-:S04]  /*2190*/  @P4 IMAD R2, R10, 0x80, R7 ;  /* 0x000000800a024824 */ /* 0x020fc800078e0207 */
        /* <DEDUP_REMOVED lines=9> */
[----:B------:R-:W3:Y:S02]  /*2230*/  LDG.E.U8 R4, desc[UR6][R4.64+0x2] ;  /* 0x0000020604047981 */ /* 0x000ee4000c1e1100 */
[----:B---3--:R-:W-:-:S05]  /*2240*/  IMAD R0, R4, 0x80, R7 ;  /* 0x0000008004007824 */ /* 0x008fca00078e0207 */
[----:B------:R-:W0:Y:S02]  /*2250*/  LDS.U8 R2, [R0] ;  /* 0x0000000000027984 */ /* 0x000e240000000000 */
[----:B0-----:R-:W-:-:S05]  /*2260*/  IADD3 R9, PT, PT, R2, 0x1, RZ ;  /* 0x0000000102097810 */ /* 0x001fca0007ffe0ff */
[----:B------:R3:W-:Y:S02]  /*2270*/  STS.U8 [R0], R9 ;  /* 0x0000000900007388 */ /* 0x0007e40000000000 */
.L_x_11:
[----:B------:R-:W-:Y:S05]  /*2280*/  BSYNC.RECONVERGENT B0 ;  /* 0x0000000000007941 */ /* 0x000fea0003800200 */
.L_x_10:
[----:B------:R-:W-:Y:S01]  /*2290*/  ISETP.GT.U32.AND P0, PT, R16, 0x1ffffff, PT ;  /* 0x01ffffff1000780c */ /* 0x000fe20003f04070 */
[----:B------:R-:W-:-:S12]  /*22a0*/  BSSY.RECONVERGENT B0, `(.L_x_12) ;  /* 0x0000009000007945 */ /* 0x000fd80003800200 */
[----:B------:R-:W-:Y:S05]  /*22b0*/  @P0 BRA `(.L_x_13) ;  /* 0x00000000000c0947 */ /* 0x000fea0003800000 */
[----:B------:R-:W-:-:S07]  /*22c0*/  MOV R13, 0x22e0 ;  /* 0x000022e0000d7802 */ /* 0x000fce0000000f00 */
[----:B0123--:R-:W-:Y:S05]  /*22d0*/  CALL.REL.NOINC `($__internal_0_$__cuda_sm20_rcp_rn_f32_slowpath) ;  /* 0x0000000000b47944 */ /* 0x00ffea0003c00000 */
[----:B------:R-:W-:Y:S05]  /*22e0*/  BRA `(.L_x_14) ;  /* 0x0000000000107947 */ /* 0x000fea0003800000 */
.L_x_13:
[----:B---3--:R-:W3:Y:S02]  /*22f0*/  MUFU.RCP R0, R19 ;  /* 0x0000001300007308 */ /* 0x008ee40000001000 */
[----:B---3--:R-:W-:-:S04]  /*2300*/  FFMA R2, R19, R0, -1 ;  /* 0xbf80000013027423 */ /* 0x008fc80000000000 */
[----:B------:R-:W-:-:S04]  /*2310*/  FADD.FTZ R5, -R2, -RZ ;  /* 0x800000ff02057221 */ /* 0x000fc80000010100 */
[----:B------:R-:W-:-:S07]  /*2320*/  FFMA R0, R0, R5, R0 ;  /* 0x0000000500007223 */ /* 0x000fce0000000000 */
.L_x_14:
[----:B------:R-:W-:Y:S05]  /*2330*/  BSYNC.RECONVERGENT B0 ;  /* 0x0000000000007941 */ /* 0x000fea0003800200 */
.L_x_12:
[----:B------:R-:W3:Y:S01]  /*2340*/  S2UR UR5, SR_CgaCtaId ;  /* 0x00000000000579c3 */ /* 0x000ee20000008800 */
[----:B------:R-:W-:Y:S01]  /*2350*/  UMOV UR4, 0x400 ;  /* 0x0000040000047882 */ /* 0x000fe20000000000 */
[----:B------:R-:W-:Y:S01]  /*2360*/  VIADD R2, R7, 0x200 ;  /* 0x0000020007027836 */ /* 0x000fe20000000000 */
[----:B------:R-:W-:-:S04]  /*2370*/  UIADD3 UR4, UPT, UPT, UR4, 0x8000, URZ ;  /* 0x0000800004047890 */ /* 0x000fc8000fffe0ff */
[----:B---3--:R-:W-:-:S03]  /*2380*/  ULEA UR4, UR5, UR4, 0x18 ;  /* 0x0000000405047291 */ /* 0x008fc6000f8ec0ff */
[----:B------:R-:W-:-:S03]  /*2390*/  UMOV UR5, 0x100 ;  /* 0x0000010000057882 */ /* 0x000fc60000000000 */
[----:B------:R-:W-:-:S05]  /*23a0*/  LEA R8, R8, UR4, 0x2 ;  /* 0x0000000408087c11 */ /* 0x000fca000f8e10ff */
[----:B------:R-:W3:Y:S02]  /*23b0*/  LDS R5, [R8] ;  /* 0x0000000008057984 */ /* 0x000ee40000000800 */
[----:B---3--:R-:W-:-:S07]  /*23c0*/  FMUL R7, R5, R0 ;  /* 0x0000000005077220 */ /* 0x008fce0000400000 */
.L_x_16:
[----:B------:R-:W3:Y:S01]  /*23d0*/  LDS.U8 R4, [R2+-0x180] ;  /* 0xfffe800002047984 */ /* 0x000ee20000000000 */
[----:B------:R-:W-:-:S03]  /*23e0*/  UISETP.NE.AND UP0, UPT, UR5, 0x7f00, UPT ;  /* 0x00007f000500788c */ /* 0x000fc6000bf05270 */
[----:B------:R-:W4:Y:S04]  /*23f0*/  LDS.U8 R5, [R2+-0x100] ;  /* 0xffff000002057984 */ /* 0x000f280000000000 */
[----:B0-----:R-:W0:Y:S01]  /*2400*/  LDS.U8 R9, [R2+-0x80] ;  /* 0xffff800002097984 */ /* 0x001e220000000000 */
[----:B---3--:R-:W-:Y:S02]  /*2410*/  ISETP.NE.AND P0, PT, R4, RZ, PT ;  /* 0x000000ff0400720c */ /* 0x008fe40003f05270 */
[----:B----4-:R-:W-:Y:S02]  /*2420*/  ISETP.NE.AND P1, PT, R5, RZ, PT ;  /* 0x000000ff0500720c */ /* 0x010fe40003f25270 */
[----:B0-----:R-:W-:-:S09]  /*2430*/  ISETP.NE.AND P2, PT, R9, RZ, PT ;  /* 0x000000ff0900720c */ /* 0x001fd20003f45270 */
[----:B------:R-:W-:Y:S02]  /*2440*/  @P0 LEA R4, R4, UR4, 0x2 ;  /* 0x0000000404040c11 */ /* 0x000fe4000f8e10ff */
[----:B------:R-:W-:-:S04]  /*2450*/  @P1 LEA R5, R5, UR4, 0x2 ;  /* 0x0000000405051c11 */ /* 0x000fc8000f8e10ff */
[----:B------:R-:W0:Y:S01]  /*2460*/  @P0 LDS R4, [R4] ;  /* 0x0000000004040984 */ /* 0x000e220000000800 */
[----:B------:R-:W-:-:S03]  /*2470*/  @P2 LEA R9, R9, UR4, 0x2 ;  /* 0x0000000409092c11 */ /* 0x000fc6000f8e10ff */
[----:B------:R-:W3:Y:S04]  /*2480*/  @P1 LDS R8, [R5] ;  /* 0x0000000005081984 */ /* 0x000ee80000000800 */
[----:B------:R-:W4:Y:S01]  /*2490*/  @P2 LDS R10, [R9] ;  /* 0x00000000090a2984 */ /* 0x000f220000000800 */
[----:B0-----:R-:W-:-:S04]  /*24a0*/  @P0 FFMA R7, R4, -R0, R7 ;  /* 0x8000000004070223 */ /* 0x001fc80000000007 */
[----:B---3--:R-:W-:-:S04]  /*24b0*/  @P1 FFMA R7, R8, -R0, R7 ;  /* 0x8000000008071223 */ /* 0x008fc80000000007 */
[----:B----4-:R-:W-:Y:S01]  /*24c0*/  @P2 FFMA R7, R10, -R0, R7 ;  /* 0x800000000a072223 */ /* 0x010fe20000000007 */
[----:B------:R-:W-:Y:S06]  /*24d0*/  BRA.U !UP0, `(.L_x_15) ;  /* 0x0000000108207547 */ /* 0x000fec000b800000 */
[----:B------:R0:W3:Y:S01]  /*24e0*/  LDS.U8 R4, [R2] ;  /* 0x0000000002047984 */ /* 0x0000e20000000000 */
[----:B------:R-:W-:Y:S01]  /*24f0*/  UIADD3 UR5, UPT, UPT, UR5, 0x200, URZ ;  /* 0x0000020005057890 */ /* 0x000fe2000fffe0ff */
[----:B0-----:R-:W-:Y:S01]  /*2500*/  VIADD R2, R2, 0x200 ;  /* 0x0000020002027836 */ /* 0x001fe20000000000 */
[----:B---3--:R-:W-:-:S13]  /*2510*/  ISETP.NE.AND P0, PT, R4, RZ, PT ;  /* 0x000000ff0400720c */ /* 0x008fda0003f05270 */
[----:B------:R-:W-:-:S06]  /*2520*/  @P0 LEA R4, R4, UR4, 0x2 ;  /* 0x0000000404040c11 */ /* 0x000fcc000f8e10ff */
[----:B------:R-:W0:Y:S02]  /*2530*/  @P0 LDS R4, [R4] ;  /* 0x0000000004040984 */ /* 0x000e240000000800 */
[----:B0-----:R-:W-:Y:S01]  /*2540*/  @P0 FFMA R7, R4, -R0, R7 ;  /* 0x8000000004070223 */ /* 0x001fe20000000007 */
[----:B------:R-:W-:Y:S06]  /*2550*/  BRA `(.L_x_16) ;  /* 0xfffffffc009c7947 */ /* 0x000fec000383ffff */
.L_x_15:
[----:B------:R-:W0:Y:S01]  /*2560*/  LDC.64 R4, c[0x0][0x390] ;  /* 0x0000e400ff047b82 */ /* 0x000e220000000a00 */
[----:B------:R-:W-:-:S04]  /*2570*/  IMAD.IADD R3, R3, 0x1, R6 ;  /* 0x0000000103037824 */ /* 0x000fc800078e0206 */
[----:B0-----:R-:W-:-:S05]  /*2580*/  IMAD.WIDE R2, R3, 0x4, R4 ;  /* 0x0000000403027825 */ /* 0x001fca00078e0204 */
[----:B------:R-:W-:Y:S01]  /*2590*/  STG.E desc[UR6][R2.64], R7 ;  /* 0x0000000702007986 */ /* 0x000fe2000c101906 */
[----:B------:R-:W-:Y:S05]  /*25a0*/  EXIT ;  /* 0x000000000000794d */ /* 0x000fea0003800000 */
        .weak           $__internal_0_$__cuda_sm20_rcp_rn_f32_slowpath
        .type           $__internal_0_$__cuda_sm20_rcp_rn_f32_slowpath,@function
        .size           $__internal_0_$__cuda_sm20_rcp_rn_f32_slowpath,(.L_x_44 - $__internal_0_$__cuda_sm20_rcp_rn_f32_slowpath)
$__internal_0_$__cuda_sm20_rcp_rn_f32_slowpath:
[----:B------:R-:W-:Y:S01]  /*25b0*/  IMAD.SHL.U32 R0, R19, 0x2, RZ ;  /* 0x0000000213007824 */ /* 0x000fe200078e00ff */
[----:B------:R-:W-:Y:S04]  /*25c0*/  BSSY.RECONVERGENT B1, `(.L_x_17) ;  /* 0x0000031000017945 */ /* 0x000fe80003800200 */
[----:B------:R-:W-:Y:S01]  /*25d0*/  SHF.R.U32.HI R2, RZ, 0x18, R0 ;  /* 0x00000018ff027819 */ /* 0x000fe20000011600 */
[----:B------:R-:W-:-:S03]  /*25e0*/  IMAD.MOV.U32 R0, RZ, RZ, R19 ;  /* 0x000000ffff007224 */ /* 0x000fc600078e0013 */
[----:B------:R-:W-:-:S13]  /*25f0*/  ISETP.NE.U32.AND P0, PT, R2, RZ, PT ;  /* 0x000000ff0200720c */ /* 0x000fda0003f05070 */
[----:B------:R-:W-:Y:S05]  /*2600*/  @P0 BRA `(.L_x_18) ;  /* 0x0000000000280947 */ /* 0x000fea0003800000 */
[----:B------:R-:W-:-:S04]  /*2610*/  SHF.L.U32 R2, R0, 0x1, RZ ;  /* 0x0000000100027819 */ /* 0x000fc800000006ff */
[----:B------:R-:W-:-:S13]  /*2620*/  ISETP.NE.AND P0, PT, R2, RZ, PT ;  /* 0x000000ff0200720c */ /* 0x000fda0003f05270 */
[----:B------:R-:W-:Y:S01]  /*2630*/  @P0 FFMA R5, R0, 1.84467440737095516160e+19, RZ ;  /* 0x5f80000000050823 */ /* 0x000fe200000000ff */
[----:B------:R-:W-:Y:S08]  /*2640*/  @!P0 MUFU.RCP R4, R0 ;  /* 0x0000000000048308 */ /* 0x000ff00000001000 */
[----:B------:R-:W0:Y:S02]  /*2650*/  @P0 MUFU.RCP R2, R5 ;  /* 0x0000000500020308 */ /* 0x000e240000001000 */
[----:B0-----:R-:W-:-:S04]  /*2660*/  @P0 FFMA R9, R5, R2, -1 ;  /* 0xbf80000005090423 */ /* 0x001fc80000000002 */
[----:B------:R-:W-:-:S04]  /*2670*/  @P0 FADD.FTZ R9, -R9, -RZ ;  /* 0x800000ff09090221 */ /* 0x000fc80000010100 */
[----:B------:R-:W-:-:S04]  /*2680*/  @P0 FFMA R2, R2, R9, R2 ;  /* 0x0000000902020223 */ /* 0x000fc80000000002 */
[----:B------:R-:W-:Y:S01]  /*2690*/  @P0 FFMA R4, R2, 1.84467440737095516160e+19, RZ ;  /* 0x5f80000002040823 */ /* 0x000fe200000000ff */
[----:B------:R-:W-:Y:S06]  /*26a0*/  BRA `(.L_x_19) ;  /* 0x0000000000887947 */ /* 0x000fec0003800000 */
.L_x_18:
[----:B------:R-:W-:-:S05]  /*26b0*/  VIADD R4, R2, 0xffffff03 ;  /* 0xffffff0302047836 */ /* 0x000fca0000000000 */
[----:B------:R-:W-:-:S13]  /*26c0*/  ISETP.GT.U32.AND P0, PT, R4, 0x1, PT ;  /* 0x000000010400780c */ /* 0x000fda0003f04070 */
[----:B------:R-:W-:Y:S05]  /*26d0*/  @P0 BRA `(.L_x_20) ;  /* 0x0000000000780947 */ /* 0x000fea0003800000 */
[----:B------:R-:W-:Y:S01]  /*26e0*/  LOP3.LUT R5, R0, 0x7fffff, RZ, 0xc0, !PT ;  /* 0x007fffff00057812 */ /* 0x000fe200078ec0ff */
[----:B------:R-:W-:Y:S02]  /*26f0*/  IMAD.MOV.U32 R15, RZ, RZ, 0x3 ;  /* 0x00000003ff0f7424 */ /* 0x000fe400078e00ff */
[----:B------:R-:W-:Y:S01]  /*2700*/  VIADD R2, R2, 0xffffff04 ;  /* 0xffffff0402027836 */ /* 0x000fe20000000000 */
[----:B------:R-:W-:Y:S02]  /*2710*/  LOP3.LUT R5, R5, 0x3f800000, RZ, 0xfc, !PT ;  /* 0x3f80000005057812 */ /* 0x000fe400078efcff */
[----:B------:R-:W-:Y:S02]  /*2720*/  SHF.L.U32 R12, R15, R4, RZ ;  /* 0x000000040f0c7219 */ /* 0x000fe400000006ff */
[----:B------:R-:W0:Y:S02]  /*2730*/  MUFU.RCP R10, R5 ;  /* 0x00000005000a7308 */ /* 0x000e240000001000 */
[----:B0-----:R-:W-:-:S04]  /*2740*/  FFMA R9, R5, R10, -1 ;  /* 0xbf80000005097423 */ /* 0x001fc8000000000a */
[----:B------:R-:W-:-:S04]  /*2750*/  FADD.FTZ R9, -R9, -RZ ;  /* 0x800000ff09097221 */ /* 0x000fc80000010100 */
[CCC-:B------:R-:W-:Y:S01]  /*2760*/  FFMA.RM R11, R10.reuse, R9.reuse, R10.reuse ;  /* 0x000000090a0b7223 */ /* 0x1c0fe2000000400a */
[----:B------:R-:W-:-:S04]  /*2770*/  FFMA.RP R10, R10, R9, R10 ;  /* 0x000000090a0a7223 */ /* 0x000fc8000000800a */
[C---:B------:R-:W-:Y:S02]  /*2780*/  LOP3.LUT R9, R11.reuse, 0x7fffff, RZ, 0xc0, !PT ;  /* 0x007fffff0b097812 */ /* 0x040fe400078ec0ff */
[----:B------:R-:W-:Y:S02]  /*2790*/  FSETP.NEU.FTZ.AND P0, PT, R11, R10, PT ;  /* 0x0000000a0b00720b */ /* 0x000fe40003f1d000 */
[----:B------:R-:W-:Y:S02]  /*27a0*/  LOP3.LUT R9, R9, 0x800000, RZ, 0xfc, !PT ;  /* 0x0080000009097812 */ /* 0x000fe400078efcff */
[----:B------:R-:W-:Y:S02]  /*27b0*/  SEL R10, RZ, 0xffffffff, !P0 ;  /* 0xffffffffff0a7807 */ /* 0x000fe40004000000 */
[----:B------:R-:W-:-:S03]  /*27c0*/  LOP3.LUT R5, R12, R9, RZ, 0xc0, !PT ;  /* 0x000000090c057212 */ /* 0x000fc600078ec0ff */
[----:B------:R-:W-:Y:S01]  /*27d0*/  IMAD.MOV R10, RZ, RZ, -R10 ;  /* 0x000000ffff0a7224 */ /* 0x000fe200078e0a0a */
[----:B------:R-:W-:-:S04]  /*27e0*/  SHF.R.U32.HI R5, RZ, R4, R5 ;  /* 0x00000004ff057219 */ /* 0x000fc80000011605 */
[--C-:B------:R-:W-:Y:S02]  /*27f0*/  LOP3.LUT P1, RZ, R10, R4, R9.reuse, 0xf8, !PT ;  /* 0x000000040aff7212 */ /* 0x100fe4000782f809 */
[C---:B------:R-:W-:Y:S02]  /*2800*/  LOP3.LUT P0, RZ, R5.reuse, 0x1, RZ, 0xc0, !PT ;  /* 0x0000000105ff7812 */ /* 0x040fe4000780c0ff */
[----:B------:R-:W-:Y:S02]  /*2810*/  LOP3.LUT P2, RZ, R5, 0x2, RZ, 0xc0, !PT ;  /* 0x0000000205ff7812 */ /* 0x000fe4000784c0ff */
[----:B------:R-:W-:Y:S02]  /*2820*/  SHF.R.U32.HI R9, RZ, R2, R9 ;  /* 0x00000002ff097219 */ /* 0x000fe40000011609 */
[----:B------:R-:W-:Y:S02]  /*2830*/  PLOP3.LUT P0, PT, P0, P1, P2, 0xe0, 0x0 ;  /* 0x000000000000781c */ /* 0x000fe40000703c20 */
[----:B------:R-:W-:-:S02]  /*2840*/  LOP3.LUT P1, RZ, R0, 0x7fffff, RZ, 0xc0, !PT ;  /* 0x007fffff00ff7812 */ /* 0x000fc4000782c0ff */
[----:B------:R-:W-:-:S05]  /*2850*/  SEL R4, RZ, 0x1, !P0 ;  /* 0x00000001ff047807 */ /* 0x000fca0004000000 */
[----:B------:R-:W-:-:S05]  /*2860*/  IMAD.MOV R4, RZ, RZ, -R4 ;  /* 0x000000ffff047224 */ /* 0x000fca00078e0a04 */
[----:B------:R-:W-:-:S13]  /*2870*/  ISETP.GE.AND P0, PT, R4, RZ, PT ;  /* 0x000000ff0400720c */ /* 0x000fda0003f06270 */
[----:B------:R-:W-:-:S05]  /*2880*/  @!P0 IADD3 R9, PT, PT, R9, 0x1, RZ ;  /* 0x0000000109098810 */ /* 0x000fca0007ffe0ff */
[----:B------:R-:W-:-:S05]  /*2890*/  @!P1 IMAD.SHL.U32 R9, R9, 0x2, RZ ;  /* 0x0000000209099824 */ /* 0x000fca00078e00ff */
[----:B------:R-:W-:Y:S01]  /*28a0*/  LOP3.LUT R4, R9, 0x80000000, R0, 0xf8, !PT ;  /* 0x8000000009047812 */ /* 0x000fe200078ef800 */
[----:B------:R-:W-:Y:S06]  /*28b0*/  BRA `(.L_x_19) ;  /* 0x0000000000047947 */ /* 0x000fec0003800000 */
.L_x_20:
[----:B------:R0:W1:Y:S02]  /*28c0*/  MUFU.RCP R4, R0 ;  /* 0x0000000000047308 */ /* 0x0000640000001000 */
.L_x_19:
[----:B------:R-:W-:Y:S05]  /*28d0*/  BSYNC.RECONVERGENT B1 ;  /* 0x0000000000017941 */ /* 0x000fea0003800200 */
.L_x_17:
[----:B01----:R-:W-:Y:S02]  /*28e0*/  IMAD.MOV.U32 R0, RZ, RZ, R4 ;  /* 0x000000ffff007224 */ /* 0x003fe400078e0004 */
[----:B------:R-:W-:Y:S02]  /*28f0*/  IMAD.MOV.U32 R4, RZ, RZ, R13 ;  /* 0x000000ffff047224 */ /* 0x000fe400078e000d */
[----:B------:R-:W-:-:S04]  /*2900*/  IMAD.MOV.U32 R5, RZ, RZ, 0x0 ;  /* 0x00000000ff057424 */ /* 0x000fc800078e00ff */
[----:B------:R-:W-:Y:S05]  /*2910*/  RET.REL.NODEC R4 `(_Z26entropy_with_low_occupancyILi128EhfhLi256ELi2EEviiPKT0_PT1_) ;  /* 0xffffffd404b87950 */ /* 0x000fea0003c3ffff */
.L_x_21:
[----:B------:R-:W-:-:S00]  /*2920*/  BRA `(.L_x_21) ;  /* 0xfffffffc00fc7947 */ /* 0x000fc0000383ffff */
[----:B------:R-:W-:-:S00]  /*2930*/  NOP ;  /* 0x0000000000007918 */ /* 0x000fc00000000000 */
        /* <DEDUP_REMOVED lines=12> */
.L_x_44:


//--------------------- .text._Z29entropy_with_register_spilingILi128EhfhLi256ELi2EEviiPKT0_PT1_ --------------------------
	.section	.text._Z29entropy_with_register_spilingILi128EhfhLi256ELi2EEviiPKT0_PT1_,"ax",@progbits
	.align	128
.text._Z29entropy_with_register_spilingILi128EhfhLi256ELi2EEviiPKT0_PT1_:
        .type           _Z29entropy_with_register_spilingILi128EhfhLi256ELi2EEviiPKT0_PT1_,@function
        .size           _Z29entropy_with_register_spilingILi128EhfhLi256ELi2EEviiPKT0_PT1_,(.L_x_46 - _Z29entropy_with_register_spilingILi128EhfhLi256ELi2EEviiPKT0_PT1_)
        .other          _Z29entropy_with_register_spilingILi128EhfhLi256ELi2EEviiPKT0_PT1_,@"STO_CUDA_ENTRY STV_DEFAULT"
_Z29entropy_with_register_spilingILi128EhfhLi256ELi2EEviiPKT0_PT1_:
[----:B------:R-:W0:Y:S01]  /*0000*/  LDC R1, c[0x0][0x37c] ;  /* 0x0000df00ff017b82 */ /* 0x000e220000000800 */
[----:B------:R-:W1:Y:S07]  /*0010*/  S2R R6, SR_TID.X ;  /* 0x0000000000067919 */ /* 0x000e6e0000002100 */
[----:B------:R-:W2:Y:S01]  /*0020*/  LDC R12, c[0x0][0x364] ;  /* 0x0000d900ff0c7b82 */ /* 0x000ea20000000800 */
[----:B------:R-:W-:Y:S01]  /*0030*/  BSSY.RECONVERGENT B0, `(.L_x_22) ;  /* 0x000002b000007945 */ /* 0x000fe20003800200 */
[----:B0-----:R-:W-:Y:S01]  /*0040*/  VIADD R1, R1, 0xffffff00 ;  /* 0xffffff0001017836 */ /* 0x001fe20000000000 */
[----:B------:R-:W2:Y:S05]  /*0050*/  S2R R3, SR_TID.Y ;  /* 0x0000000000037919 */ /* 0x000eaa0000002200 */
[----:B------:R-:W2:Y:S08]  /*0060*/  S2UR UR4, SR_CTAID.Y ;  /* 0x00000000000479c3 */ /* 0x000eb00000002600 */
[----:B------:R-:W0:Y:S08]  /*0070*/  S2UR UR5, SR_CTAID.X ;  /* 0x00000000000579c3 */ /* 0x000e300000002500 */
[----:B------:R-:W0:Y:S01]  /*0080*/  LDC R5, c[0x0][0x360] ;  /* 0x0000d800ff057b82 */ /* 0x000e220000000800 */
[----:B-1----:R-:W-:Y:S01]  /*0090*/  ISETP.GT.U32.AND P0, PT, R6, 0x19, PT ;  /* 0x000000190600780c */ /* 0x002fe20003f04070 */
[----:B--2---:R-:W-:-:S02]  /*00a0*/  IMAD R12, R12, UR4, R3 ;  /* 0x000000040c0c7c24 */ /* 0x004fc4000f8e0203 */
[----:B0-----:R-:W-:-:S10]  /*00b0*/  IMAD R5, R5, UR5, R6 ;  /* 0x0000000505057c24 */ /* 0x001fd4000f8e0206 */
        /* <DEDUP_REMOVED lines=28> */
.L_x_25:
[----:B------:R-:W-:Y:S05]  /*0280*/  BSYNC.RECONVERGENT B1 ;  /* 0x0000000000017941 */ /* 0x000fea0003800200 */
.L_x_24:
[----:B------:R-:W0:Y:S01]  /*0290*/  S2UR UR5, SR_CgaCtaId ;  /* 0x00000000000579c3 */ /* 0x000e220000008800 */
[----:B------:R-:W-:Y:S02]  /*02a0*/  UMOV UR4, 0x400 ;  /* 0x0000040000047882 */ /* 0x000fe40000000000 */
[----:B0-----:R-:W-:-:S06]  /*02b0*/  ULEA UR4, UR5, UR4, 0x18 ;  /* 0x0000000405047291 */ /* 0x001fcc000f8ec0ff */
[----:B------:R-:W-:-:S05]  /*02c0*/  LEA R3, R6, UR4, 0x2 ;  /* 0x0000000406037c11 */ /* 0x000fca000f8e10ff */
[----:B------:R0:W-:Y:S02]  /*02d0*/  STS [R3], R0 ;  /* 0x0000000003007388 */ /* 0x0001e40000000800 */
.L_x_23:
[----:B------:R-:W-:Y:S05]  /*02e0*/  BSYNC.RECONVERGENT B0 ;  /* 0x0000000000007941 */ /* 0x000fea0003800200 */
.L_x_22:
[----:B------:R-:W1:Y:S08]  /*02f0*/  LDC.64 R6, c[0x0][0x380] ;  /* 0x0000e000ff067b82 */ /* 0x000e700000000a00 */
[----:B------:R-:W-:Y:S01]  /*0300*/  BAR.SYNC.DEFER_BLOCKING 0x0 ;  /* 0x0000000000007b1d */ /* 0x000fe20000010000 */
[----:B-1----:R-:W-:-:S04]  /*0310*/  ISETP.GE.AND P0, PT, R12, R7, PT ;  /* 0x000000070c00720c */ /* 0x002fc80003f06270 */
[----:B------:R-:W-:-:S13]  /*0320*/  ISETP.GE.OR P0, PT, R5, R6, P0 ;  /* 0x000000060500720c */ /* 0x000fda0000706670 */
[----:B------:R-:W-:Y:S05]  /*0330*/  @P0 EXIT ;  /* 0x000000000000094d */ /* 0x000fea0003800000 */
[----:B------:R-:W1:Y:S01]  /*0340*/  LDCU.64 UR8, c[0x0][0x388] ;  /* 0x00007100ff0877ac */ /* 0x000e620008000a00 */
[----:B0-----:R-:W-:Y:S01]  /*0350*/  IADD3 R3, PT, PT, R5, -0x2, RZ ;  /* 0xfffffffe05037810 */ /* 0x001fe20007ffe0ff */
[-C--:B------:R-:W-:Y:S01]  /*0360*/  IMAD R10, R12, R6.reuse, RZ ;  /* 0x000000060c0a7224 */ /* 0x080fe200078e02ff */
[----:B------:R-:W-:Y:S01]  /*0370*/  SHF.R.S32.HI R11, RZ, 0x1f, R5 ;  /* 0x0000001fff0b7819 */ /* 0x000fe20000011405 */
[----:B------:R-:W0:Y:S01]  /*0380*/  LDCU.64 UR6, c[0x0][0x358] ;  /* 0x00006b00ff0677ac */ /* 0x000e220008000a00 */
[----:B------:R-:W-:Y:S02]  /*0390*/  ISETP.GE.AND P1, PT, R3, R6, PT ;  /* 0x000000060300720c */ /* 0x000fe40003f26270 */
[--C-:B------:R-:W-:Y:S02]  /*03a0*/  SHF.R.S32.HI R0, RZ, 0x1f, R10.reuse ;  /* 0x0000001fff007819 */ /* 0x100fe4000001140a */
[C---:B------:R-:W-:Y:S02]  /*03b0*/  ISETP.GT.AND P1, PT, R5.reuse, 0x1, !P1 ;  /* 0x000000010500780c */ /* 0x040fe40004f24270 */
[----:B-1----:R-:W-:-:S04]  /*03c0*/  IADD3 R8, P0, P2, R5, UR8, R10 ;  /* 0x0000000805087c10 */ /* 0x002fc8000fa1e00a */
[----:B------:R-:W-:-:S07]  /*03d0*/  IADD3.X R9, PT, PT, R11, UR9, R0, P0, P2 ;  /* 0x000000090b097c10 */ /* 0x000fce00087e4400 */
[----:B0-----:R-:W2:Y:S01]  /*03e0*/  @P1 LDG.E.U8 R0, desc[UR6][R8.64+-0x2] ;  /* 0xfffffe0608001981 */ /* 0x001ea2000c1e1100 */
[C---:B------:R-:W-:Y:S01]  /*03f0*/  VIADD R3, R12.reuse, 0xfffffffe ;  /* 0xfffffffe0c037836 */ /* 0x040fe20000000000 */
[----:B------:R-:W-:Y:S01]  /*0400*/  ISETP.GT.AND P3, PT, R5, R6, PT ;  /* 0x000000060500720c */ /* 0x000fe20003f64270 */
[----:B------:R-:W-:Y:S01]  /*0410*/  VIADD R2, R12, 0xffffffff ;  /* 0xffffffff0c027836 */ /* 0x000fe20000000000 */
[----:B------:R0:W-:Y:S01]  /*0420*/  STL.128 [R1], RZ ;  /* 0x000000ff01007387 */ /* 0x0001e20000100c00 */
[----:B------:R-:W-:Y:S01]  /*0430*/  BSSY.RECONVERGENT B0, `(.L_x_26) ;  /* 0x0000045000007945 */ /* 0x000fe20003800200 */
[-C--:B------:R-:W-:Y:S02]  /*0440*/  ISETP.GE.AND P0, PT, R3, R7.reuse, PT ;  /* 0x000000070300720c */ /* 0x080fe40003f06270 */
[----:B------:R0:W-:Y:S01]  /*0450*/  STL.128 [R1+0x10], RZ ;  /* 0x000010ff01007387 */ /* 0x0001e20000100c00 */
[----:B------:R-:W-:Y:S02]  /*0460*/  ISETP.GE.U32.AND P4, PT, R2, R7, PT ;  /* 0x000000070200720c */ /* 0x000fe40003f86070 */
[----:B------:R-:W-:Y:S01]  /*0470*/  ISETP.LT.U32.OR P2, PT, R12, 0x2, P0 ;  /* 0x000000020c00780c */ /* 0x000fe20000741470 */
[----:B------:R0:W-:Y:S01]  /*0480*/  STL.128 [R1+0x20], RZ ;  /* 0x000020ff01007387 */ /* 0x0001e20000100c00 */
[----:B------:R-:W-:-:S03]  /*0490*/  ISETP.GT.AND P0, PT, R5, RZ, !P3 ;  /* 0x000000ff0500720c */ /* 0x000fc60005f04270 */
[----:B------:R0:W-:Y:S04]  /*04a0*/  STL.128 [R1+0x30], RZ ;  /* 0x000030ff01007387 */ /* 0x0001e80000100c00 */
        /* <DEDUP_REMOVED lines=11> */
[----:B------:R0:W-:Y:S01]  /*0560*/  STL.128 [R1+0xf0], RZ ;  /* 0x0000f0ff01007387 */ /* 0x0001e20000100c00 */
[----:B--2---:R-:W-:Y:S01]  /*0570*/  @P1 IMAD.IADD R0, R1, 0x1, R0 ;  /* 0x0000000101001824 */ /* 0x004fe200078e0200 */
[----:B0-----:R-:W-:Y:S06]  /*0580*/  @P2 BRA `(.L_x_27) ;  /* 0x0000000000bc2947 */ /* 0x001fec0003800000 */
[----:B------:R-:W0:Y:S01]  /*0590*/  LDCU.64 UR4, c[0x0][0x388] ;  /* 0x00007100ff0477ac */ /* 0x000e220008000a00 */
[----:B------:R-:W-:Y:S01]  /*05a0*/  VIADD R13, R5, 0xfffffffe ;  /* 0xfffffffe050d7836 */ /* 0x000fe20000000000 */
[----:B------:R-:W-:Y:S01]  /*05b0*/  SHF.R.S32.HI R4, RZ, 0x1f, R5 ;  /* 0x0000001fff047819 */ /* 0x000fe20000011405 */
[----:B------:R-:W-:-:S03]  /*05c0*/  IMAD R16, R3, R6, RZ ;  /* 0x0000000603107224 */ /* 0x000fc600078e02ff */
[----:B------:R-:W-:Y:S02]  /*05d0*/  ISETP.GE.AND P3, PT, R13, R6, PT ;  /* 0x000000060d00720c */ /* 0x000fe40003f66270 */
[--C-:B------:R-:W-:Y:S02]  /*05e0*/  SHF.R.S32.HI R3, RZ, 0x1f, R16.reuse ;  /* 0x0000001fff037819 */ /* 0x100fe40000011410 */
[C---:B------:R-:W-:Y:S02]  /*05f0*/  ISETP.LT.OR P3, PT, R5.reuse, 0x2, P3 ;  /* 0x000000020500780c */ /* 0x040fe40001f61670 */
[----:B0-----:R-:W-:-:S04]  /*0600*/  IADD3 R14, P2, P5, R5, UR4, R16 ;  /* 0x00000004050e7c10 */ /* 0x001fc8000fd5e010 */
[----:B------:R-:W-:-:S07]  /*0610*/  IADD3.X R15, PT, PT, R4, UR5, R3, P2, P5 ;  /* 0x00000005040f7c10 */ /* 0x000fce00097ea403 */
[----:B------:R-:W2:Y:S01]  /*0620*/  @!P3 LDG.E.U8 R4, desc[UR6][R14.64+-0x2] ;  /* 0xfffffe060e04b981 */ /* 0x000ea2000c1e1100 */
[----:B------:R-:W-:-:S04]  /*0630*/  ISETP.GT.AND P2, PT, R5, R6, PT ;  /* 0x000000060500720c */ /* 0x000fc80003f44270 */
[C---:B------:R-:W-:Y:S02]  /*0640*/  ISETP.LT.OR P2, PT, R5.reuse, 0x1, P2 ;  /* 0x000000010500780c */ /* 0x040fe40001741670 */
[----:B------:R-:W-:Y:S01]  /*0650*/  ISETP.GE.AND P5, PT, R5, RZ, PT ;  /* 0x000000ff0500720c */ /* 0x000fe20003fa6270 */
[----:B--2---:R-:W-:-:S10]  /*0660*/  @!P3 IMAD.IADD R22, R1, 0x1, R4 ;  /* 0x000000010116b824 */ /* 0x004fd400078e0204 */
[----:B------:R-:W2:Y:S04]  /*0670*/  @!P2 LDG.E.U8 R4, desc[UR6][R14.64+-0x1] ;  /* 0xffffff060e04a981 */ /* 0x000ea8000c1e1100 */
[----:B------:R-:W3:Y:S01]  /*0680*/  @!P3 LDL.U8 R3, [R22] ;  /* 0x000000001603b983 */ /* 0x000ee20000100000 */
[----:B------:R-:W-:-:S05]  /*0690*/  @P5 IMAD.IADD R13, R5, 0x1, R16 ;  /* 0x00000001050d5824 */ /* 0x000fca00078e0210 */
[----:B------:R-:W-:-:S04]  /*06a0*/  @P5 IADD3 R16, P6, PT, R13, UR4, RZ ;  /* 0x000000040d105c10 */ /* 0x000fc8000ffde0ff */
[----:B------:R-:W-:Y:S01]  /*06b0*/  @P5 LEA.HI.X.SX32 R17, R13, UR5, 0x1, P6 ;  /* 0x000000050d115c11 */ /* 0x000fe2000b0f0eff */
[----:B--2---:R-:W-:-:S04]  /*06c0*/  @!P2 IMAD.IADD R20, R1, 0x1, R4 ;  /* 0x000000010114a824 */ /* 0x004fc800078e0204 */
[----:B------:R-:W2:Y:S01]  /*06d0*/  @P5 LDG.E.U8 R4, desc[UR6][R16.64] ;  /* 0x0000000610045981 */ /* 0x000ea2000c1e1100 */
[----:B---3--:R-:W-:-:S05]  /*06e0*/  @!P3 IADD3 R3, PT, PT, R3, 0x1, RZ ;  /* 0x000000010303b810 */ /* 0x008fca0007ffe0ff */
[----:B------:R0:W-:Y:S04]  /*06f0*/  @!P3 STL.U8 [R22], R3 ;  /* 0x000000031600b387 */ /* 0x0001e80000100000 */
[----:B------:R-:W3:Y:S01]  /*0700*/  @!P2 LDL.U8 R13, [R20] ;  /* 0x00000000140da983 */ /* 0x000ee20000100000 */
[----:B------:R-:W-:-:S05]  /*0710*/  VIADD R19, R5, 0x1 ;  /* 0x0000000105137836 */ /* 0x000fca0000000000 */
[----:B------:R-:W-:-:S04]  /*0720*/  ISETP.GE.AND P3, PT, R19, R6, PT ;  /* 0x000000061300720c */ /* 0x000fc80003f66270 */
[----:B------:R-:W-:Y:S01]  /*0730*/  ISETP.LT.OR P3, PT, R5, -0x1, P3 ;  /* 0xffffffff0500780c */ /* 0x000fe20001f61670 */
[----:B--2---:R-:W-:-:S12]  /*0740*/  @P5 IMAD.IADD R19, R1, 0x1, R4 ;  /* 0x0000000101135824 */ /* 0x004fd800078e0204 */
[----:B------:R-:W2:Y:S01]  /*0750*/  @!P3 LDG.E.U8 R4, desc[UR6][R14.64+0x1] ;  /* 0x000001060e04b981 */ /* 0x000ea2000c1e1100 */
[----:B---3--:R-:W-:-:S05]  /*0760*/  @!P2 VIADD R13, R13, 0x1 ;  /* 0x000000010d0da836 */ /* 0x008fca0000000000 */
[----:B------:R1:W-:Y:S04]  /*0770*/  @!P2 STL.U8 [R20], R13 ;  /* 0x0000000d1400a387 */ /* 0x0003e80000100000 */
[----:B------:R-:W3:Y:S01]  /*0780*/  @P5 LDL.U8 R18, [R19] ;  /* 0x0000000013125983 */ /* 0x000ee20000100000 */
[----:B--2---:R-:W-:Y:S02]  /*0790*/  @!P3 IMAD.IADD R4, R1, 0x1, R4 ;  /* 0x000000010104b824 */ /* 0x004fe400078e0204 */
[----:B---3--:R-:W-:-:S05]  /*07a0*/  @P5 VIADD R18, R18, 0x1 ;  /* 0x0000000112125836 */ /* 0x008fca0000000000 */
[----:B------:R1:W-:Y:S04]  /*07b0*/  @P5 STL.U8 [R19], R18 ;  /* 0x0000001213005387 */ /* 0x0003e80000100000 */
[----:B0-----:R-:W2:Y:S01]  /*07c0*/  @!P3 LDL.U8 R3, [R4] ;  /* 0x000000000403b983 */ /* 0x001ea20000100000 */
[----:B------:R-:W-:-:S05]  /*07d0*/  VIADD R17, R5, 0x2 ;  /* 0x0000000205117836 */ /* 0x000fca0000000000 */
[----:B------:R-:W-:-:S04]  /*07e0*/  ISETP.GE.AND P2, PT, R17, R6, PT ;  /* 0x000000061100720c */ /* 0x000fc80003f46270 */
[----:B------:R-:W-:Y:S02]  /*07f0*/  ISETP.LT.OR P2, PT, R5, -0x2, P2 ;  /* 0xfffffffe0500780c */ /* 0x000fe40001741670 */
[----:B--2---:R-:W-:-:S05]  /*0800*/  @!P3 IADD3 R3, PT, PT, R3, 0x1, RZ ;  /* 0x000000010303b810 */ /* 0x004fca0007ffe0ff */
[----:B------:R1:W-:Y:S06]  /*0810*/  @!P3 STL.U8 [R4], R3 ;  /* 0x000000030400b387 */ /* 0x0003ec0000100000 */
[----:B------:R-:W-:Y:S05]  /*0820*/  @P2 BRA `(.L_x_27) ;  /* 0x0000000000142947 */ /* 0x000fea0003800000 */
[----:B-1----:R-:W2:Y:S02]  /*0830*/  LDG.E.U8 R4, desc[UR6][R14.64+0x2] ;  /* 0x000002060e047981 */ /* 0x002ea4000c1e1100 */
[----:B--2---:R-:W-:-:S05]  /*0840*/  IMAD.IADD R4, R1, 0x1, R4 ;  /* 0x0000000101047824 */ /* 0x004fca00078e0204 */
[----:B------:R-:W2:Y:S02]  /*0850*/  LDL.U8 R3, [R4] ;  /* 0x0000000004037983 */ /* 0x000ea40000100000 */
[----:B--2---:R-:W-:-:S05]  /*0860*/  VIADD R3, R3, 0x1 ;  /* 0x0000000103037836 */ /* 0x004fca0000000000 */
[----:B------:R0:W-:Y:S02]  /*0870*/  STL.U8 [R4], R3 ;  /* 0x0000000304007387 */ /* 0x0001e40000100000 */
.L_x_27:
[----:B------:R-:W-:Y:S05]  /*0880*/  BSYNC.RECONVERGENT B0 ;  /* 0x0000000000007941 */ /* 0x000fea0003800200 */
.L_x_26:
[----:B------:R-:W-:Y:S04]  /*0890*/  BSSY.RECONVERGENT B0, `(.L_x_28) ;  /* 0x0000031000007945 */ /* 0x000fe80003800200 */
[----:B------:R-:W-:Y:S05]  /*08a0*/  @P4 BRA `(.L_x_29) ;  /* 0x0000000000bc4947 */ /* 0x000fea0003800000 */
[----:B------:R-:W2:Y:S01]  /*08b0*/  LDCU.64 UR4, c[0x0][0x388] ;  /* 0x00007100ff0477ac */ /* 0x000ea20008000a00 */
[----:B01----:R-:W-:Y:S02]  /*08c0*/  VIADD R3, R5, 0xfffffffe ;  /* 0xfffffffe05037836 */ /* 0x003fe40000000000 */
[----:B------:R-:W-:-:S03]  /*08d0*/  IMAD R4, R2, R6, RZ ;  /* 0x0000000602047224 */ /* 0x000fc600078e02ff */
[----:B------:R-:W-:Y:S02]  /*08e0*/  ISETP.GE.AND P2, PT, R3, R6, PT ;  /* 0x000000060300720c */ /* 0x000fe40003f46270 */
[----:B------:R-:W-:Y:S02]  /*08f0*/  SHF.R.S32.HI R3, RZ, 0x1f, R5 ;  /* 0x0000001fff037819 */ /* 0x000fe40000011405 */
[C---:B------:R-:W-:Y:S02]  /*0900*/  ISETP.LT.OR P2, PT, R5.reuse, 0x2, P2 ;  /* 0x000000020500780c */ /* 0x040fe40001741670 */
[--C-:B------:R-:W-:Y:S02]  /*0910*/  SHF.R.S32.HI R2, RZ, 0x1f, R4.reuse ;  /* 0x0000001fff027819 */ /* 0x100fe40000011404 */
[----:B--2---:R-:W-:-:S04]  /*0920*/  IADD3 R14, P3, P4, R5, UR4, R4 ;  /* 0x00000004050e7c10 */ /* 0x004fc8000fc7e004 */
[----:B------:R-:W-:-:S05]  /*0930*/  IADD3.X R15, PT, PT, R3, UR5, R2, P3, P4 ;  /* 0x00000005030f7c10 */ /* 0x000fca0009fe8402 */
[----:B------:R-:W2:Y:S01]  /*0940*/  @!P2 LDG.E.U8 R2, desc[UR6][R14.64+-0x2] ;  /* 0xfffffe060e02a981 */ /* 0x000ea2000c1e1100 */
[----:B------:R-:W-:-:S04]  /*0950*/  ISETP.GT.AND P3, PT, R5, R6, PT ;  /* 0x000000060500720c */ /* 0x000fc80003f64270 */
[C---:B------:R-:W-:Y:S02]  /*0960*/  ISETP.LT.OR P3, PT, R5.reuse, 0x1, P3 ;  /* 0x000000010500780c */ /* 0x040fe40001f61670 */
[----:B------:R-:W-:Y:S01]  /*0970*/  ISETP.GE.AND P4, PT, R5, RZ, PT ;  /* 0x000000ff0500720c */ /* 0x000fe20003f86270 */
[----:B--2---:R-:W-:-:S10]  /*0980*/  @!P2 IMAD.IADD R20, R1, 0x1, R2 ;  /* 0x000000010114a824 */ /* 0x004fd400078e0202 */
[----:B------:R-:W2:Y:S04]  /*0990*/  @!P3 LDG.E.U8 R2, desc[UR6][R14.64+-0x1] ;  /* 0xffffff060e02b981 */ /* 0x000ea8000c1e1100 */
[----:B------:R-:W3:Y:S01]  /*09a0*/  @!P2 LDL.U8 R3, [R20] ;  /* 0x000000001403a983 */ /* 0x000ee20000100000 */
[----:B------:R-:W-:-:S04]  /*09b0*/  @P4 IADD3 R4, PT, PT, R5, R4, RZ ;  /* 0x0000000405044210 */ /* 0x000fc80007ffe0ff */
[----:B------:R-:W-:-:S04]  /*09c0*/  @P4 IADD3 R16, P5, PT, R4, UR4, RZ ;  /* 0x0000000404104c10 */ /* 0x000fc8000ffbe0ff */
[----:B------:R-:W-:Y:S01]  /*09d0*/  @P4 LEA.HI.X.SX32 R17, R4, UR5, 0x1, P5 ;  /* 0x0000000504114c11 */ /* 0x000fe2000a8f0eff */
[----:B--2---:R-:W-:-:S04]  /*09e0*/  @!P3 IMAD.IADD R19, R1, 0x1, R2 ;  /* 0x000000010113b824 */ /* 0x004fc800078e0202 */
[----:B------:R-:W2:Y:S01]  /*09f0*/  @P4 LDG.E.U8 R2, desc[UR6][R16.64] ;  /* 0x0000000610024981 */ /* 0x000ea2000c1e1100 */
[----:B---3--:R-:W-:-:S05]  /*0a00*/  @!P2 VIADD R3, R3, 0x1 ;  /* 0x000000010303a836 */ /* 0x008fca0000000000 */
[----:B------:R0:W-:Y:S04]  /*0a10*/  @!P2 STL.U8 [R20], R3 ;  /* 0x000000031400a387 */ /* 0x0001e80000100000 */
[----:B------:R-:W3:Y:S01]  /*0a20*/  @!P3 LDL.U8 R4, [R19] ;  /* 0x000000001304b983 */ /* 0x000ee20000100000 */
[----:B------:R-:W-:-:S05]  /*0a30*/  VIADD R13, R5, 0x1 ;  /* 0x00000001050d7836 */ /* 0x000fca0000000000 */
[----:B------:R-:W-:-:S04]  /*0a40*/  ISETP.GE.AND P2, PT, R13, R6, PT ;  /* 0x000000060d00720c */ /* 0x000fc80003f46270 */
[----:B------:R-:W-:Y:S01]  /*0a50*/  ISETP.LT.OR P2, PT, R5, -0x1, P2 ;  /* 0xffffffff0500780c */ /* 0x000fe20001741670 */
[----:B--2---:R-:W-:-:S12]  /*0a60*/  @P4 IMAD.IADD R18, R1, 0x1, R2 ;  /* 0x0000000101124824 */ /* 0x004fd800078e0202 */
[----:B------:R-:W0:Y:S01]  /*0a70*/  @!P2 LDG.E.U8 R2, desc[UR6][R14.64+0x1] ;  /* 0x000001060e02a981 */ /* 0x000e22000c1e1100 */
[----:B---3--:R-:W-:-:S05]  /*0a80*/  @!P3 VIADD R4, R4, 0x1 ;  /* 0x000000010404b836 */ /* 0x008fca0000000000 */
[----:B------:R2:W-:Y:S04]  /*0a90*/  @!P3 STL.U8 [R19], R4 ;  /* 0x000000041300b387 */ /* 0x0005e80000100000 */
[----:B------:R-:W3:Y:S01]  /*0aa0*/  @P4 LDL.U8 R13, [R18] ;  /* 0x00000000120d4983 */ /* 0x000ee20000100000 */
[----:B0-----:R-:W-:Y:S01]  /*0ab0*/  @!P2 IMAD.IADD R3, R1, 0x1, R2 ;  /* 0x000000010103a824 */ /* 0x001fe200078e0202 */
[----:B---3--:R-:W-:-:S05]  /*0ac0*/  @P4 IADD3 R13, PT, PT, R13, 0x1, RZ ;  /* 0x000000010d0d4810 */ /* 0x008fca0007ffe0ff */
[----:B------:R2:W-:Y:S04]  /*0ad0*/  @P4 STL.U8 [R18], R13 ;  /* 0x0000000d12004387 */ /* 0x0005e80000100000 */
[----:B------:R-:W3:Y:S01]  /*0ae0*/  @!P2 LDL.U8 R2, [R3] ;  /* 0x000000000302a983 */ /* 0x000ee20000100000 */
[----:B------:R-:W-:Y:S02]  /*0af0*/  VIADD R17, R5, 0x2 ;  /* 0x0000000205117836 */ /* 0x000fe40000000000 */
[----:B---3--:R-:W-:-:S05]  /*0b00*/  @!P2 VIADD R2, R2, 0x1 ;  /* 0x000000010202a836 */ /* 0x008fca0000000000 */
[----:B------:R2:W-:Y:S01]  /*0b10*/  @!P2 STL.U8 [R3], R2 ;  /* 0x000000020300a387 */ /* 0x0005e20000100000 */
[----:B------:R-:W-:-:S04]  /*0b20*/  ISETP.GE.AND P2, PT, R17, R6, PT ;  /* 0x000000061100720c */ /* 0x000fc80003f46270 */
[----:B------:R-:W-:-:S13]  /*0b30*/  ISETP.LT.OR P2, PT, R5, -0x2, P2 ;  /* 0xfffffffe0500780c */ /* 0x000fda0001741670 */
[----:B--2---:R-:W-:Y:S05]  /*0b40*/  @P2 BRA `(.L_x_29) ;  /* 0x0000000000142947 */ /* 0x004fea0003800000 */
[----:B------:R-:W2:Y:S02]  /*0b50*/  LDG.E.U8 R2, desc[UR6][R14.64+0x2] ;  /* 0x000002060e027981 */ /* 0x000ea4000c1e1100 */
[----:B--2---:R-:W-:-:S05]  /*0b60*/  IMAD.IADD R3, R1, 0x1, R2 ;  /* 0x0000000101037824 */ /* 0x004fca00078e0202 */
[----:B------:R-:W2:Y:S02]  /*0b70*/  LDL.U8 R2, [R3] ;  /* 0x0000000003027983 */ /* 0x000ea40000100000 */
[----:B--2---:R-:W-:-:S05]  /*0b80*/  VIADD R2, R2, 0x1 ;  /* 0x0000000102027836 */ /* 0x004fca0000000000 */
[----:B------:R2:W-:Y:S02]  /*0b90*/  STL.U8 [R3], R2 ;  /* 0x0000000203007387 */ /* 0x0005e40000100000 */
.L_x_29:
[----:B------:R-:W-:Y:S05]  /*0ba0*/  BSYNC.RECONVERGENT B0 ;  /* 0x0000000000007941 */ /* 0x000fea0003800200 */
.L_x_28:
[----:B012---:R-:W2:Y:S04]  /*0bb0*/  @P1 LDL.U8 R3, [R0] ;  /* 0x0000000000031983 */ /* 0x007ea80000100000 */
[----:B------:R-:W3:Y:S01]  /*0bc0*/  @P0 LDG.E.U8 R2, desc[UR6][R8.64+-0x1] ;  /* 0xffffff0608020981 */ /* 0x000ee2000c1e1100 */
[----:B------:R-:W-:-:S13]  /*0bd0*/  ISETP.GE.AND P4, PT, R5, RZ, PT ;  /* 0x000000ff0500720c */ /* 0x000fda0003f86270 */
[----:B------:R-:W-:-:S04]  /*0be0*/  @P4 IADD3 R4, PT, PT, R5, R10, RZ ;  /* 0x0000000a05044210 */ /* 0x000fc80007ffe0ff */
[----:B------:R-:W-:-:S04]  /*0bf0*/  @P4 IADD3 R14, P2, PT, R4, UR8, RZ ;  /* 0x00000008040e4c10 */ /* 0x000fc8000ff5e0ff */
[----:B------:R-:W-:Y:S01]  /*0c00*/  @P4 LEA.HI.X.SX32 R15, R4, UR9, 0x1, P2 ;  /* 0x00000009040f4c11 */ /* 0x000fe200090f0eff */
[----:B--2---:R-:W-:Y:S02]  /*0c10*/  @P1 VIADD R3, R3, 0x1 ;  /* 0x0000000103031836 */ /* 0x004fe40000000000 */
[----:B---3--:R-:W-:-:S03]  /*0c20*/  @P0 IMAD.IADD R19, R1, 0x1, R2 ;  /* 0x0000000101130824 */ /* 0x008fc600078e0202 */
[----:B------:R0:W-:Y:S04]  /*0c30*/  @P1 STL.U8 [R0], R3 ;  /* 0x0000000300001387 */ /* 0x0001e80000100000 */
[----:B------:R-:W2:Y:S04]  /*0c40*/  @P0 LDL.U8 R4, [R19] ;  /* 0x0000000013040983 */ /* 0x000ea80000100000 */
[----:B------:R-:W3:Y:S01]  /*0c50*/  @P4 LDG.E.U8 R2, desc[UR6][R14.64] ;  /* 0x000000060e024981 */ /* 0x000ee2000c1e1100 */
[----:B------:R-:W-:-:S05]  /*0c60*/  VIADD R13, R5, 0x1 ;  /* 0x00000001050d7836 */ /* 0x000fca0000000000 */
[----:B------:R-:W-:-:S04]  /*0c70*/  ISETP.GE.AND P2, PT, R13, R6, PT ;  /* 0x000000060d00720c */ /* 0x000fc80003f46270 */
[----:B------:R-:W-:Y:S01]  /*0c80*/  ISETP.GT.AND P2, PT, R5, -0x2, !P2 ;  /* 0xfffffffe0500780c */ /* 0x000fe20005744270 */
[----:B--2---:R-:W-:Y:S02]  /*0c90*/  @P0 VIADD R4, R4, 0x1 ;  /* 0x0000000104040836 */ /* 0x004fe40000000000 */
[----:B---3--:R-:W-:-:S03]  /*0ca0*/  @P4 IMAD.IADD R16, R1, 0x1, R2 ;  /* 0x0000000101104824 */ /* 0x008fc600078e0202 */
[----:B------:R1:W-:Y:S04]  /*0cb0*/  @P0 STL.U8 [R19], R4 ;  /* 0x0000000413000387 */ /* 0x0003e80000100000 */
[----:B------:R-:W2:Y:S04]  /*0cc0*/  @P4 LDL.U8 R13, [R16] ;  /* 0x00000000100d4983 */ /* 0x000ea80000100000 */
[----:B------:R-:W3:Y:S01]  /*0cd0*/  @P2 LDG.E.U8 R2, desc[UR6][R8.64+0x1] ;  /* 0x0000010608022981 */ /* 0x000ee2000c1e1100 */
[----:B0-----:R-:W-:-:S04]  /*0ce0*/  IADD3 R3, PT, PT, R5, 0x2, RZ ;  /* 0x0000000205037810 */ /* 0x001fc80007ffe0ff */
[----:B------:R-:W-:-:S04]  /*0cf0*/  ISETP.GE.AND P3, PT, R3, R6, PT ;  /* 0x000000060300720c */ /* 0x000fc80003f66270 */
[----:B------:R-:W-:-:S13]  /*0d00*/  ISETP.GT.AND P3, PT, R5, -0x3, !P3 ;  /* 0xfffffffd0500780c */ /* 0x000fda0005f64270 */
[----:B------:R-:W4:Y:S01]  /*0d10*/  @P3 LDG.E.U8 R0, desc[UR6][R8.64+0x2] ;  /* 0x0000020608003981 */ /* 0x000f22000c1e1100 */
[----:B--2---:R-:W-:Y:S02]  /*0d20*/  @P4 VIADD R13, R13, 0x1 ;  /* 0x000000010d0d4836 */ /* 0x004fe40000000000 */
[----:B---3--:R-:W-:-:S03]  /*0d30*/  @P2 IMAD.IADD R17, R1, 0x1, R2 ;  /* 0x0000000101112824 */ /* 0x008fc600078e0202 */
[----:B------:R0:W-:Y:S04]  /*0d40*/  @P4 STL.U8 [R16], R13 ;  /* 0x0000000d10004387 */ /* 0x0001e80000100000 */
[----:B------:R-:W2:Y:S01]  /*0d50*/  @P2 LDL.U8 R2, [R17] ;  /* 0x0000000011022983 */ /* 0x000ea20000100000 */
[----:B----4-:R-:W-:Y:S02]  /*0d60*/  @P3 IMAD.IADD R15, R1, 0x1, R0 ;  /* 0x00000001010f3824 */ /* 0x010fe400078e0200 */
[----:B--2---:R-:W-:-:S05]  /*0d70*/  @P2 VIADD R2, R2, 0x1 ;  /* 0x0000000102022836 */ /* 0x004fca0000000000 */
[----:B------:R2:W-:Y:S04]  /*0d80*/  @P2 STL.U8 [R17], R2 ;  /* 0x0000000211002387 */ /* 0x0005e80000100000 */
[----:B------:R-:W3:Y:S01]  /*0d90*/  @P3 LDL.U8 R0, [R15] ;  /* 0x000000000f003983 */ /* 0x000ee20000100000 */
[----:B------:R-:W-:Y:S01]  /*0da0*/  IMAD.MOV R18, RZ, RZ, -R12 ;  /* 0x000000ffff127224 */ /* 0x000fe200078e0a0c */
[----:B-1----:R-:W-:-:S04]  /*0db0*/  VIMNMX.U32 R4, PT, PT, R12, 0x2, PT ;  /* 0x000000020c047848 */ /* 0x002fc80003fe0000 */
[----:B------:R-:W-:Y:S02]  /*0dc0*/  VIADDMNMX R3, R18, R7, 0x2, PT ;  /* 0x0000000212037446 */ /* 0x000fe40003800107 */
[----:B------:R-:W-:-:S03]  /*0dd0*/  IADD3 R19, PT, PT, -R5, RZ, RZ ;  /* 0x000000ff05137210 */ /* 0x000fc60007ffe1ff */
[----:B------:R-:W-:Y:S02]  /*0de0*/  IMAD.IADD R3, R3, 0x1, R4 ;  /* 0x0000000103037824 */ /* 0x000fe400078e0204 */
[----:B------:R-:W-:Y:S01]  /*0df0*/  VIADD R4, R12, 0x1 ;  /* 0x000000010c047836 */ /* 0x000fe20000000000 */
[----:B------:R-:W-:Y:S02]  /*0e00*/  VIMNMX R14, PT, PT, R5, 0x2, PT ;  /* 0x00000002050e7848 */ /* 0x000fe40003fe0100 */
[----:B0-----:R-:W-:Y:S02]  /*0e10*/  VIADDMNMX R13, R19, R6, 0x2, PT ;  /* 0x00000002130d7446 */ /* 0x001fe40003800106 */
[----:B------:R-:W-:-:S03]  /*0e20*/  ISETP.GE.U32.AND P5, PT, R4, R7, PT ;  /* 0x000000070400720c */ /* 0x000fc60003fa6070 */
[----:B------:R-:W-:-:S04]  /*0e30*/  IMAD.IADD R14, R13, 0x1, R14 ;  /* 0x000000010d0e7824 */ /* 0x000fc800078e020e */
[C---:B------:R-:W-:Y:S01]  /*0e40*/  IMAD R14, R3.reuse, R14, R14 ;  /* 0x0000000e030e7224 */ /* 0x040fe200078e020e */
[----:B------:R-:W-:Y:S04]  /*0e50*/  BSSY.RECONVERGENT B0, `(.L_x_30) ;  /* 0x0000028000007945 */ /* 0x000fe80003800200 */
[----:B------:R-:W-:Y:S01]  /*0e60*/  IADD3 R3, PT, PT, R3, 0x1, R14 ;  /* 0x0000000103037810 */ /* 0x000fe20007ffe00e */
[----:B------:R-:W-:-:S03]  /*0e70*/  VIADD R12, R12, 0x2 ;  /* 0x000000020c0c7836 */ /* 0x000fc60000000000 */
[----:B--2---:R-:W-:Y:S01]  /*0e80*/  I2FP.F32.S32 R2, R3 ;  /* 0x0000000300027245 */ /* 0x004fe20000201400 */
[----:B---3--:R-:W-:-:S05]  /*0e90*/  @P3 VIADD R0, R0, 0x1 ;  /* 0x0000000100003836 */ /* 0x008fca0000000000 */
[----:B------:R0:W-:Y:S01]  /*0ea0*/  @P3 STL.U8 [R15], R0 ;  /* 0x000000000f003387 */ /* 0x0001e20000100000 */
[----:B------:R-:W-:Y:S05]  /*0eb0*/  @P5 BRA `(.L_x_31) ;  /* 0x0000000000845947 */ /* 0x000fea0003800000 */
[----:B------:R-:W-:-:S04]  /*0ec0*/  IADD3 R4, PT, PT, R10, R6, RZ ;  /* 0x000000060a047210 */ /* 0x000fc80007ffe0ff */
[--C-:B0-----:R-:W-:Y:S02]  /*0ed0*/  SHF.R.S32.HI R0, RZ, 0x1f, R4.reuse ;  /* 0x0000001fff007819 */ /* 0x101fe40000011404 */
[----:B------:R-:W-:-:S04]  /*0ee0*/  IADD3 R8, P5, P6, R5, UR8, R4 ;  /* 0x0000000805087c10 */ /* 0x000fc8000febe004 */
[----:B------:R-:W-:-:S05]  /*0ef0*/  IADD3.X R9, PT, PT, R11, UR9, R0, P5, P6 ;  /* 0x000000090b097c10 */ /* 0x000fca000afec400 */
[----:B------:R-:W2:Y:S01]  /*0f00*/  @P1 LDG.E.U8 R0, desc[UR6][R8.64+-0x2] ;  /* 0xfffffe0608001981 */ /* 0x000ea2000c1e1100 */
[----:B------:R-:W-:Y:S02]  /*0f10*/  @P4 IMAD.IADD R4, R5, 0x1, R4 ;  /* 0x0000000105044824 */ /* 0x000fe400078e0204 */
[----:B--2---:R-:W-:Y:S02]  /*0f20*/  @P1 IMAD.IADD R18, R1, 0x1, R0 ;  /* 0x0000000101121824 */ /* 0x004fe400078e0200 */
[----:B------:R-:W2:Y:S04]  /*0f30*/  @P0 LDG.E.U8 R0, desc[UR6][R8.64+-0x1] ;  /* 0xffffff0608000981 */ /* 0x000ea8000c1e1100 */
[----:B------:R-:W3:Y:S01]  /*0f40*/  @P1 LDL.U8 R13, [R18] ;  /* 0x00000000120d1983 */ /* 0x000ee20000100000 */
[----:B------:R-:W-:-:S04]  /*0f50*/  @P4 IADD3 R14, P5, PT, R4, UR8, RZ ;  /* 0x00000008040e4c10 */ /* 0x000fc8000ffbe0ff */
[----:B------:R-:W-:Y:S01]  /*0f60*/  @P4 LEA.HI.X.SX32 R15, R4, UR9, 0x1, P5 ;  /* 0x00000009040f4c11 */ /* 0x000fe2000a8f0eff */
[----:B--2---:R-:W-:-:S04]  /*0f70*/  @P0 IMAD.IADD R21, R1, 0x1, R0 ;  /* 0x0000000101150824 */ /* 0x004fc800078e0200 */
[----:B------:R-:W2:Y:S01]  /*0f80*/  @P4 LDG.E.U8 R0, desc[UR6][R14.64] ;  /* 0x000000060e004981 */ /* 0x000ea2000c1e1100 */
[----:B---3--:R-:W-:-:S05]  /*0f90*/  @P1 VIADD R13, R13, 0x1 ;  /* 0x000000010d0d1836 */ /* 0x008fca0000000000 */
[----:B------:R1:W-:Y:S04]  /*0fa0*/  @P1 STL.U8 [R18], R13 ;  /* 0x0000000d12001387 */ /* 0x0003e80000100000 */
[----:B------:R-:W3:Y:S01]  /*0fb0*/  @P0 LDL.U8 R4, [R21] ;  /* 0x0000000015040983 */ /* 0x000ee20000100000 */
[----:B--2---:R-:W-:-:S03]  /*0fc0*/  @P4 IADD3 R19, PT, PT, R1, R0, RZ ;  /* 0x0000000001134210 */ /* 0x004fc60007ffe0ff */
[----:B------:R-:W2:Y:S01]  /*0fd0*/  @P2 LDG.E.U8 R0, desc[UR6][R8.64+0x1] ;  /* 0x0000010608002981 */ /* 0x000ea2000c1e1100 */
[----:B---3--:R-:W-:-:S05]  /*0fe0*/  @P0 VIADD R4, R4, 0x1 ;  /* 0x0000000104040836 */ /* 0x008fca0000000000 */
[----:B------:R1:W-:Y:S04]  /*0ff0*/  @P0 STL.U8 [R21], R4 ;  /* 0x0000000415000387 */ /* 0x0003e80000100000 */
[----:B------:R-:W3:Y:S01]  /*1000*/  @P4 LDL.U8 R16, [R19] ;  /* 0x0000000013104983 */ /* 0x000ee20000100000 */
[----:B--2---:R-:W-:Y:S02]  /*1010*/  @P2 IMAD.IADD R17, R1, 0x1, R0 ;  /* 0x0000000101112824 */ /* 0x004fe400078e0200 */
[----:B---3--:R-:W-:-:S05]  /*1020*/  @P4 VIADD R16, R16, 0x1 ;  /* 0x0000000110104836 */ /* 0x008fca0000000000 */
[----:B------:R1:W-:Y:S04]  /*1030*/  @P4 STL.U8 [R19], R16 ;  /* 0x0000001013004387 */ /* 0x0003e80000100000 */
[----:B------:R-:W2:Y:S02]  /*1040*/  @P2 LDL.U8 R0, [R17] ;  /* 0x0000000011002983 */ /* 0x000ea40000100000 */
[----:B--2---:R-:W-:-:S05]  /*1050*/  @P2 VIADD R0, R0, 0x1 ;  /* 0x0000000100002836 */ /* 0x004fca0000000000 */
[----:B------:R1:W-:Y:S01]  /*1060*/  @P2 STL.U8 [R17], R0 ;  /* 0x0000000011002387 */ /* 0x0003e20000100000 */
[----:B------:R-:W-:Y:S05]  /*1070*/  @!P3 BRA `(.L_x_31) ;  /* 0x000000000014b947 */ /* 0x000fea0003800000 */
[----:B-1----:R-:W2:Y:S02]  /*1080*/  LDG.E.U8 R0, desc[UR6][R8.64+0x2] ;  /* 0x0000020608007981 */ /* 0x002ea4000c1e1100 */
[----:B--2---:R-:W-:-:S05]  /*1090*/  IMAD.IADD R13, R1, 0x1, R0 ;  /* 0x00000001010d7824 */ /* 0x004fca00078e0200 */
[----:B------:R-:W2:Y:S02]  /*10a0*/  LDL.U8 R0, [R13] ;  /* 0x000000000d007983 */ /* 0x000ea40000100000 */
[----:B--2---:R-:W-:-:S05]  /*10b0*/  VIADD R0, R0, 0x1 ;  /* 0x0000000100007836 */ /* 0x004fca0000000000 */
[----:B------:R2:W-:Y:S02]  /*10c0*/  STL.U8 [R13], R0 ;  /* 0x000000000d007387 */ /* 0x0005e40000100000 */
.L_x_31:
[----:B------:R-:W-:Y:S05]  /*10d0*/  BSYNC.RECONVERGENT B0 ;  /* 0x0000000000007941 */ /* 0x000fea0003800200 */
.L_x_30:
[----:B------:R-:W-:Y:S01]  /*10e0*/  ISETP.GE.U32.AND P5, PT, R12, R7, PT ;  /* 0x000000070c00720c */ /* 0x000fe20003fa6070 */
[----:B------:R-:W-:Y:S01]  /*10f0*/  BSSY.RECONVERGENT B0, `(.L_x_32) ;  /* 0x0000025000007945 */ /* 0x000fe20003800200 */
[----:B-1----:R-:W-:-:S04]  /*1100*/  IADD3 R4, PT, PT, R2, 0x1800000, RZ ;  /* 0x0180000002047810 */ /* 0x002fc80007ffe0ff */
[----:B------:R-:W-:-:S07]  /*1110*/  LOP3.LUT R4, R4, 0x7f800000, RZ, 0xc0, !PT ;  /* 0x7f80000004047812 */ /* 0x000fce00078ec0ff */
[----:B------:R-:W-:Y:S05]  /*1120*/  @P5 BRA `(.L_x_33) ;  /* 0x0000000000845947 */ /* 0x000fea0003800000 */
[----:B------:R-:W-:-:S05]  /*1130*/  IMAD R8, R6, 0x2, R10 ;  /* 0x0000000206087824 */ /* 0x000fca00078e020a */
[--C-:B0-2---:R-:W-:Y:S02]  /*1140*/  SHF.R.S32.HI R0, RZ, 0x1f, R8.reuse ;  /* 0x0000001fff007819 */ /* 0x105fe40000011408 */
        /* <DEDUP_REMOVED lines=14> */
[----:B--2---:R-:W-:-:S03]  /*1230*/  @P4 IMAD.IADD R14, R1, 0x1, R0 ;  /* 0x00000001010e4824 */ /* 0x004fc600078e0200 */
[----:B------:R-:W2:Y:S01]  /*1240*/  @P2 LDG.E.U8 R0, desc[UR6][R6.64+0x1] ;  /* 0x0000010606002981 */ /* 0x000ea2000c1e1100 */
[----:B---3--:R-:W-:-:S05]  /*1250*/  @P0 IADD3 R12, PT, PT, R12, 0x1, RZ ;  /* 0x000000010c0c0810 */ /* 0x008fca0007ffe0ff */
        /* <DEDUP_REMOVED lines=12> */
[----:B--2---:R-:W-:-:S05]  /*1320*/  IADD3 R0, PT, PT, R0, 0x1, RZ ;  /* 0x0000000100007810 */ /* 0x004fca0007ffe0ff */
[----:B------:R3:W-:Y:S02]  /*1330*/  STL.U8 [R9], R0 ;  /* 0x0000000009007387 */ /* 0x0007e40000100000 */
.L_x_33:
[----:B------:R-:W-:Y:S05]  /*1340*/  BSYNC.RECONVERGENT B0 ;  /* 0x0000000000007941 */ /* 0x000fea0003800200 */
.L_x_32:
[----:B------:R-:W-:Y:S01]  /*1350*/  ISETP.GT.U32.AND P0, PT, R4, 0x1ffffff, PT ;  /* 0x01ffffff0400780c */ /* 0x000fe20003f04070 */
[----:B------:R-:W-:-:S12]  /*1360*/  BSSY.RECONVERGENT B0, `(.L_x_34) ;  /* 0x0000009000007945 */ /* 0x000fd80003800200 */
[----:B------:R-:W-:Y:S05]  /*1370*/  @P0 BRA `(.L_x_35) ;  /* 0x00000000000c0947 */ /* 0x000fea0003800000 */
[----:B------:R-:W-:-:S07]  /*1380*/  MOV R4, 0x13a0 ;  /* 0x000013a000047802 */ /* 0x000fce0000000f00 */
[----:B0123--:R-:W-:Y:S05]  /*1390*/  CALL.REL.NOINC `($__internal_1_$__cuda_sm20_rcp_rn_f32_slowpath) ;  /* 0x0000000000b07944 */ /* 0x00ffea0003c00000 */
[----:B------:R-:W-:Y:S05]  /*13a0*/  BRA `(.L_x_36) ;  /* 0x0000000000107947 */ /* 0x000fea0003800000 */
.L_x_35:
[----:B------:R-:W0:Y:S02]  /*13b0*/  MUFU.RCP R7, R2 ;  /* 0x0000000200077308 */ /* 0x000e240000001000 */
[----:B0123--:R-:W-:-:S04]  /*13c0*/  FFMA R0, R2, R7, -1 ;  /* 0xbf80000002007423 */ /* 0x00ffc80000000007 */
[----:B------:R-:W-:-:S04]  /*13d0*/  FADD.FTZ R0, -R0, -RZ ;  /* 0x800000ff00007221 */ /* 0x000fc80000010100 */
[----:B------:R-:W-:-:S07]  /*13e0*/  FFMA R0, R7, R0, R7 ;  /* 0x0000000007007223 */ /* 0x000fce0000000007 */
.L_x_36:
[----:B------:R-:W-:Y:S05]  /*13f0*/  BSYNC.RECONVERGENT B0 ;  /* 0x0000000000007941 */ /* 0x000fea0003800200 */
.L_x_34:
[----:B------:R-:W0:Y:S01]  /*1400*/  S2UR UR5, SR_CgaCtaId ;  /* 0x00000000000579c3 */ /* 0x000e220000008800 */
[----:B------:R-:W-:Y:S01]  /*1410*/  UMOV UR4, 0x400 ;  /* 0x0000040000047882 */ /* 0x000fe20000000000 */
[----:B------:R-:W-:Y:S01]  /*1420*/  VIADD R8, R1, 0x2 ;  /* 0x0000000201087836 */ /* 0x000fe20000000000 */
[----:B0-----:R-:W-:-:S03]  /*1430*/  ULEA UR5, UR5, UR4, 0x18 ;  /* 0x0000000405057291 */ /* 0x001fc6000f8ec0ff */
[----:B------:R-:W-:-:S03]  /*1440*/  UMOV UR4, URZ ;  /* 0x000000ff00047c82 */ /* 0x000fc60008000000 */
[----:B------:R-:W-:-:S06]  /*1450*/  LEA R3, R3, UR5, 0x2 ;  /* 0x0000000503037c11 */ /* 0x000fcc000f8e10ff */
[----:B------:R-:W0:Y:S02]  /*1460*/  LDS R3, [R3] ;  /* 0x0000000003037984 */ /* 0x000e240000000800 */
[----:B0-----:R-:W-:-:S07]  /*1470*/  FMUL R7, R3, R0 ;  /* 0x0000000003077220 */ /* 0x001fce0000400000 */
.L_x_38:
[----:B------:R-:W2:Y:S04]  /*1480*/  LDL.U8 R2, [R8+-0x1] ;  /* 0xffffff0008027983 */ /* 0x000ea80000100000 */
[----:B------:R-:W3:Y:S04]  /*1490*/  LDL.U8 R3, [R8] ;  /* 0x0000000008037983 */ /* 0x000ee80000100000 */
[----:B------:R-:W4:Y:S01]  /*14a0*/  LDL.U8 R6, [R8+0x1] ;  /* 0x0000010008067983 */ /* 0x000f220000100000 */
[----:B------:R-:W-:Y:S01]  /*14b0*/  UISETP.NE.AND UP0, UPT, UR4, 0xfc, UPT ;  /* 0x000000fc0400788c */ /* 0x000fe2000bf05270 */
[----:B--2---:R-:W-:-:S02]  /*14c0*/  ISETP.NE.AND P0, PT, R2, RZ, PT ;  /* 0x000000ff0200720c */ /* 0x004fc40003f05270 */
[----:B---3--:R-:W-:Y:S02]  /*14d0*/  ISETP.NE.AND P1, PT, R3, RZ, PT ;  /* 0x000000ff0300720c */ /* 0x008fe40003f25270 */
[----:B----4-:R-:W-:-:S09]  /*14e0*/  ISETP.NE.AND P2, PT, R6, RZ, PT ;  /* 0x000000ff0600720c */ /* 0x010fd20003f45270 */
[----:B------:R-:W-:Y:S02]  /*14f0*/  @P0 LEA R2, R2, UR5, 0x2 ;  /* 0x0000000502020c11 */ /* 0x000fe4000f8e10ff */
[----:B------:R-:W-:-:S04]  /*1500*/  @P1 LEA R3, R3, UR5, 0x2 ;  /* 0x0000000503031c11 */ /* 0x000fc8000f8e10ff */
[----:B------:R-:W0:Y:S01]  /*1510*/  @P0 LDS R2, [R2] ;  /* 0x0000000002020984 */ /* 0x000e220000000800 */
[----:B------:R-:W-:-:S03]  /*1520*/  @P2 LEA R6, R6, UR5, 0x2 ;  /* 0x0000000506062c11 */ /* 0x000fc6000f8e10ff */
[----:B------:R-:W1:Y:S04]  /*1530*/  @P1 LDS R4, [R3] ;  /* 0x0000000003041984 */ /* 0x000e680000000800 */
[----:B------:R-:W2:Y:S01]  /*1540*/  @P2 LDS R6, [R6] ;  /* 0x0000000006062984 */ /* 0x000ea20000000800 */
[----:B0-----:R-:W-:-:S04]  /*1550*/  @P0 FFMA R7, R2, -R0, R7 ;  /* 0x8000000002070223 */ /* 0x001fc80000000007 */
[----:B-1----:R-:W-:-:S04]  /*1560*/  @P1 FFMA R7, R4, -R0, R7 ;  /* 0x8000000004071223 */ /* 0x002fc80000000007 */
[----:B--2---:R-:W-:Y:S01]  /*1570*/  @P2 FFMA R7, R6, -R0, R7 ;  /* 0x8000000006072223 */ /* 0x004fe20000000007 */
[----:B------:R-:W-:Y:S06]  /*1580*/  BRA.U !UP0, `(.L_x_37) ;  /* 0x0000000108207547 */ /* 0x000fec000b800000 */
[----:B------:R0:W2:Y:S01]  /*1590*/  LDL.U8 R2, [R8+0x2] ;  /* 0x0000020008027983 */ /* 0x0000a20000100000 */
[----:B------:R-:W-:Y:S01]  /*15a0*/  UIADD3 UR4, UPT, UPT, UR4, 0x4, URZ ;  /* 0x0000000404047890 */ /* 0x000fe2000fffe0ff */
[----:B0-----:R-:W-:Y:S01]  /*15b0*/  VIADD R8, R8, 0x4 ;  /* 0x0000000408087836 */ /* 0x001fe20000000000 */
[----:B--2---:R-:W-:-:S13]  /*15c0*/  ISETP.NE.AND P0, PT, R2, RZ, PT ;  /* 0x000000ff0200720c */ /* 0x004fda0003f05270 */
[----:B------:R-:W-:-:S06]  /*15d0*/  @P0 LEA R2, R2, UR5, 0x2 ;  /* 0x0000000502020c11 */ /* 0x000fcc000f8e10ff */
[----:B------:R-:W0:Y:S02]  /*15e0*/  @P0 LDS R2, [R2] ;  /* 0x0000000002020984 */ /* 0x000e240000000800 */
[----:B0-----:R-:W-:Y:S01]  /*15f0*/  @P0 FFMA R7, R2, -R0, R7 ;  /* 0x8000000002070223 */ /* 0x001fe20000000007 */
[----:B------:R-:W-:Y:S06]  /*1600*/  BRA `(.L_x_38) ;  /* 0xfffffffc009c7947 */ /* 0x000fec000383ffff */
.L_x_37:
[----:B------:R-:W0:Y:S01]  /*1610*/  LDC.64 R2, c[0x0][0x390] ;  /* 0x0000e400ff027b82 */ /* 0x000e220000000a00 */
[----:B------:R-:W-:-:S04]  /*1620*/  IMAD.IADD R5, R5, 0x1, R10 ;  /* 0x0000000105057824 */ /* 0x000fc800078e020a */
[----:B0-----:R-:W-:-:S05]  /*1630*/  IMAD.WIDE R2, R5, 0x4, R2 ;  /* 0x0000000405027825 */ /* 0x001fca00078e0202 */
[----:B------:R-:W-:Y:S01]  /*1640*/  STG.E desc[UR6][R2.64], R7 ;  /* 0x0000000702007986 */ /* 0x000fe2000c101906 */
[----:B------:R-:W-:Y:S05]  /*1650*/  EXIT ;  /* 0x000000000000794d */ /* 0x000fea0003800000 */
        .weak           $__internal_1_$__cuda_sm20_rcp_rn_f32_slowpath
        .type           $__internal_1_$__cuda_sm20_rcp_rn_f32_slowpath,@function
        .size           $__internal_1_$__cuda_sm20_rcp_rn_f32_slowpath,(.L_x_46 - $__internal_1_$__cuda_sm20_rcp_rn_f32_slowpath)
$__internal_1_$__cuda_sm20_rcp_rn_f32_slowpath:
        /* <DEDUP_REMOVED lines=16> */
.L_x_40:
        /* <DEDUP_REMOVED lines=33> */
.L_x_42:
[----:B------:R0:W1:Y:S02]  /*1970*/  MUFU.RCP R6, R0 ;  /* 0x0000000000067308 */ /* 0x0000640000001000 */
.L_x_41:
[----:B------:R-:W-:Y:S05]  /*1980*/  BSYNC.RECONVERGENT B1 ;  /* 0x0000000000017941 */ /* 0x000fea0003800200 */
.L_x_39:
[----:B01----:R-:W-:Y:S02]  /*1990*/  IMAD.MOV.U32 R0, RZ, RZ, R6 ;  /* 0x000000ffff007224 */ /* 0x003fe400078e0006 */
[----:B------:R-:W-:Y:S02]  /*19a0*/  IMAD.MOV.U32 R6, RZ, RZ, R4 ;  /* 0x000000ffff067224 */ /* 0x000fe400078e0004 */
[----:B------:R-:W-:-:S04]  /*19b0*/  IMAD.MOV.U32 R7, RZ, RZ, 0x0 ;  /* 0x00000000ff077424 */ /* 0x000fc800078e00ff */
[----:B------:R-:W-:Y:S05]  /*19c0*/  RET.REL.NODEC R6 `(_Z29entropy_with_register_spilingILi128EhfhLi256ELi2EEviiPKT0_PT1_) ;  /* 0xffffffe4068c7950 */ /* 0x000fea0003c3ffff */
.L_x_43:
        /* <DEDUP_REMOVED lines=11> */
.L_x_46:


//--------------------- .nv.shared._Z26entropy_with_low_occupancyILi128EhfhLi256ELi2EEviiPKT0_PT1_ --------------------------
	.section	.nv.shared._Z26entropy_with_low_occupancyILi128EhfhLi256ELi2EEviiPKT0_PT1_,"aw",@nobits
	.sectionflags	@""
	.align	4
.nv.shared._Z26entropy_with_low_occupancyILi128EhfhLi256ELi2EEviiPKT0_PT1_:
	.zero		33896


//--------------------- .nv.shared.reserved.0     --------------------------
	.section	.nv.shared.reserved.0,"aw",@nobits
	.weak		__nv_reservedSMEM_offset_0_alias
	.size		__nv_reservedSMEM_offset_0_alias, 0, 64
	.other		__nv_reservedSMEM_offset_0_alias,@"STO_CUDA_RESERVED_SHARED STV_DEFAULT"
__nv_reservedSMEM_offset_0_alias:
	.zero		0
	.zero		64


//--------------------- .nv.shared._Z29entropy_with_register_spilingILi128EhfhLi256ELi2EEviiPKT0_PT1_ --------------------------
	.section	.nv.shared._Z29entropy_with_register_spilingILi128EhfhLi256ELi2EEviiPKT0_PT1_,"aw",@nobits
	.sectionflags	@""
	.align	4
.nv.shared._Z29entropy_with_register_spilingILi128EhfhLi256ELi2EEviiPKT0_PT1_:
	.zero		1128


//--------------------- .nv.constant0._Z26entropy_with_low_occupancyILi128EhfhLi256ELi2EEviiPKT0_PT1_ --------------------------
	.section	.nv.constant0._Z26entropy_with_low_occupancyILi128EhfhLi256ELi2EEviiPKT0_PT1_,"a",@progbits
	.sectionflags	@""
	.align	4
.nv.constant0._Z26entropy_with_low_occupancyILi128EhfhLi256ELi2EEviiPKT0_PT1_:
	.zero		920


//--------------------- .nv.constant0._Z29entropy_with_register_spilingILi128EhfhLi256ELi2EEviiPKT0_PT1_ --------------------------
	.section	.nv.constant0._Z29entropy_with_register_spilingILi128EhfhLi256ELi2EEviiPKT0_PT1_,"a",@progbits
	.sectionflags	@""
	.align	4
.nv.constant0._Z29entropy_with_register_spilingILi128EhfhLi256ELi2EEviiPKT0_PT1_:
	.zero		920


//--------------------- SYMBOLS --------------------------

	.type		.nv.reservedSmem.offset0,@object
	.size		.nv.reservedSmem.offset0,0x4
	.type		.nv.reservedSmem.cap,@object
	.size		.nv.reservedSmem.cap,0x4
